//
// Generated by NVIDIA NVVM Compiler
//
// Compiler Build ID: CL-36424714
// Cuda compilation tools, release 13.0, V13.0.88
// Based on NVVM 20.0.0
//

.version 9.0
.target sm_100
.address_size 64

	// .globl	mfi_batch_f32
.extern .shared .align 16 .b8 shared[];

.visible .entry mfi_batch_f32(
	.param .u64 .ptr .align 1 mfi_batch_f32_param_0,
	.param .u64 .ptr .align 1 mfi_batch_f32_param_1,
	.param .u32 mfi_batch_f32_param_2,
	.param .u32 mfi_batch_f32_param_3,
	.param .u64 .ptr .align 1 mfi_batch_f32_param_4,
	.param .u32 mfi_batch_f32_param_5,
	.param .u64 .ptr .align 1 mfi_batch_f32_param_6
)
{
	.reg .pred 	%p<70>;
	.reg .b32 	%r<53>;
	.reg .b32 	%f<114>;
	.reg .b64 	%rd<57>;
	.reg .b64 	%fd<236>;

	ld.param.u64 	%rd25, [mfi_batch_f32_param_0];
	ld.param.u64 	%rd26, [mfi_batch_f32_param_1];
	ld.param.u32 	%r31, [mfi_batch_f32_param_2];
	ld.param.u32 	%r32, [mfi_batch_f32_param_3];
	ld.param.u64 	%rd24, [mfi_batch_f32_param_4];
	ld.param.u32 	%r33, [mfi_batch_f32_param_5];
	ld.param.u64 	%rd27, [mfi_batch_f32_param_6];
	cvta.to.global.u64 	%rd1, %rd26;
	cvta.to.global.u64 	%rd2, %rd27;
	cvta.to.global.u64 	%rd3, %rd25;
	mov.u32 	%r1, %ctaid.y;
	setp.ge.s32 	%p1, %r1, %r33;
	@%p1 bra 	$L__BB0_92;
	cvta.to.global.u64 	%rd28, %rd24;
	mul.wide.u32 	%rd29, %r1, 4;
	add.s64 	%rd30, %rd28, %rd29;
	ld.global.nc.u32 	%r2, [%rd30];
	mul.lo.s32 	%r3, %r31, %r1;
	add.s32 	%r52, %r2, %r32;
	add.s32 	%r5, %r52, -1;
	mov.u32 	%r6, %tid.x;
	min.s32 	%r7, %r5, %r31;
	setp.ge.s32 	%p2, %r6, %r7;
	@%p2 bra 	$L__BB0_4;
	mov.u32 	%r8, %ntid.x;
	mov.u32 	%r44, %r6;
$L__BB0_3:
	add.s32 	%r34, %r44, %r3;
	mul.wide.s32 	%rd31, %r34, 4;
	add.s64 	%rd32, %rd2, %rd31;
	mov.b32 	%r35, 2147483647;
	st.global.u32 	[%rd32], %r35;
	add.s32 	%r44, %r44, %r8;
	setp.lt.s32 	%p3, %r44, %r7;
	@%p3 bra 	$L__BB0_3;
$L__BB0_4:
	bar.sync 	0;
	setp.ne.s32 	%p4, %r6, 0;
	@%p4 bra 	$L__BB0_92;
	setp.lt.s32 	%p5, %r32, 0;
	setp.ge.s32 	%p6, %r32, %r31;
	setp.lt.s32 	%p7, %r31, %r52;
	or.pred  	%p8, %p5, %p7;
	or.pred  	%p9, %p8, %p6;
	@%p9 bra 	$L__BB0_92;
	mul.wide.u32 	%rd33, %r32, 4;
	add.s64 	%rd4, %rd3, %rd33;
	setp.ge.s32 	%p10, %r32, %r5;
	mov.f64 	%fd181, 0d0000000000000000;
	mov.f64 	%fd180, %fd181;
	@%p10 bra 	$L__BB0_60;
	ld.global.nc.f32 	%f108, [%rd4];
	add.s32 	%r11, %r2, -1;
	add.s32 	%r36, %r2, -2;
	and.b32  	%r12, %r11, 7;
	setp.lt.u32 	%p11, %r36, 7;
	mov.f64 	%fd180, 0d0000000000000000;
	mov.u32 	%r47, %r32;
	mov.f64 	%fd181, %fd180;
	@%p11 bra 	$L__BB0_34;
	and.b32  	%r37, %r11, -8;
	neg.s32 	%r45, %r37;
	add.s64 	%rd35, %rd33, 16;
	add.s64 	%rd56, %rd1, %rd35;
	add.s64 	%rd55, %rd3, %rd35;
	mov.f64 	%fd180, 0d0000000000000000;
	mov.u32 	%r47, %r32;
$L__BB0_9:
	.pragma "nounroll";
	ld.global.nc.f32 	%f3, [%rd55+-12];
	ld.global.nc.f32 	%f72, [%rd56+-12];
	sub.f32 	%f4, %f3, %f108;
	mul.f32 	%f5, %f3, %f72;
	setp.leu.f32 	%p12, %f4, 0f00000000;
	@%p12 bra 	$L__BB0_11;
	cvt.f64.f32 	%fd109, %f5;
	add.f64 	%fd181, %fd181, %fd109;
	bra.uni 	$L__BB0_12;
$L__BB0_11:
	setp.lt.f32 	%p13, %f4, 0f00000000;
	cvt.f64.f32 	%fd107, %f5;
	add.f64 	%fd108, %fd180, %fd107;
	selp.f64 	%fd180, %fd108, %fd180, %p13;
$L__BB0_12:
	ld.global.nc.f32 	%f6, [%rd55+-8];
	ld.global.nc.f32 	%f73, [%rd56+-8];
	sub.f32 	%f7, %f6, %f3;
	mul.f32 	%f8, %f6, %f73;
	setp.gt.f32 	%p14, %f7, 0f00000000;
	@%p14 bra 	$L__BB0_14;
	setp.lt.f32 	%p15, %f7, 0f00000000;
	cvt.f64.f32 	%fd110, %f8;
	add.f64 	%fd111, %fd180, %fd110;
	selp.f64 	%fd180, %fd111, %fd180, %p15;
	bra.uni 	$L__BB0_15;
$L__BB0_14:
	cvt.f64.f32 	%fd112, %f8;
	add.f64 	%fd181, %fd181, %fd112;
$L__BB0_15:
	ld.global.nc.f32 	%f9, [%rd55+-4];
	ld.global.nc.f32 	%f74, [%rd56+-4];
	sub.f32 	%f10, %f9, %f6;
	mul.f32 	%f11, %f9, %f74;
	setp.gt.f32 	%p16, %f10, 0f00000000;
	@%p16 bra 	$L__BB0_17;
	setp.lt.f32 	%p17, %f10, 0f00000000;
	cvt.f64.f32 	%fd113, %f11;
	add.f64 	%fd114, %fd180, %fd113;
	selp.f64 	%fd180, %fd114, %fd180, %p17;
	bra.uni 	$L__BB0_18;
$L__BB0_17:
	cvt.f64.f32 	%fd115, %f11;
	add.f64 	%fd181, %fd181, %fd115;
$L__BB0_18:
	ld.global.nc.f32 	%f12, [%rd55];
	ld.global.nc.f32 	%f75, [%rd56];
	sub.f32 	%f13, %f12, %f9;
	mul.f32 	%f14, %f12, %f75;
	setp.gt.f32 	%p18, %f13, 0f00000000;
	@%p18 bra 	$L__BB0_20;
	setp.lt.f32 	%p19, %f13, 0f00000000;
	cvt.f64.f32 	%fd116, %f14;
	add.f64 	%fd117, %fd180, %fd116;
	selp.f64 	%fd180, %fd117, %fd180, %p19;
	bra.uni 	$L__BB0_21;
$L__BB0_20:
	cvt.f64.f32 	%fd118, %f14;
	add.f64 	%fd181, %fd181, %fd118;
$L__BB0_21:
	ld.global.nc.f32 	%f15, [%rd55+4];
	ld.global.nc.f32 	%f76, [%rd56+4];
	sub.f32 	%f16, %f15, %f12;
	mul.f32 	%f17, %f15, %f76;
	setp.gt.f32 	%p20, %f16, 0f00000000;
	@%p20 bra 	$L__BB0_23;
	setp.lt.f32 	%p21, %f16, 0f00000000;
	cvt.f64.f32 	%fd119, %f17;
	add.f64 	%fd120, %fd180, %fd119;
	selp.f64 	%fd180, %fd120, %fd180, %p21;
	bra.uni 	$L__BB0_24;
$L__BB0_23:
	cvt.f64.f32 	%fd121, %f17;
	add.f64 	%fd181, %fd181, %fd121;
$L__BB0_24:
	ld.global.nc.f32 	%f18, [%rd55+8];
	ld.global.nc.f32 	%f77, [%rd56+8];
	sub.f32 	%f19, %f18, %f15;
	mul.f32 	%f20, %f18, %f77;
	setp.gt.f32 	%p22, %f19, 0f00000000;
	@%p22 bra 	$L__BB0_26;
	setp.lt.f32 	%p23, %f19, 0f00000000;
	cvt.f64.f32 	%fd122, %f20;
	add.f64 	%fd123, %fd180, %fd122;
	selp.f64 	%fd180, %fd123, %fd180, %p23;
	bra.uni 	$L__BB0_27;
$L__BB0_26:
	cvt.f64.f32 	%fd124, %f20;
	add.f64 	%fd181, %fd181, %fd124;
$L__BB0_27:
	ld.global.nc.f32 	%f21, [%rd55+12];
	ld.global.nc.f32 	%f78, [%rd56+12];
	sub.f32 	%f22, %f21, %f18;
	mul.f32 	%f23, %f21, %f78;
	setp.gt.f32 	%p24, %f22, 0f00000000;
	@%p24 bra 	$L__BB0_29;
	setp.lt.f32 	%p25, %f22, 0f00000000;
	cvt.f64.f32 	%fd125, %f23;
	add.f64 	%fd126, %fd180, %fd125;
	selp.f64 	%fd180, %fd126, %fd180, %p25;
	bra.uni 	$L__BB0_30;
$L__BB0_29:
	cvt.f64.f32 	%fd127, %f23;
	add.f64 	%fd181, %fd181, %fd127;
$L__BB0_30:
	ld.global.nc.f32 	%f108, [%rd55+16];
	ld.global.nc.f32 	%f79, [%rd56+16];
	sub.f32 	%f25, %f108, %f21;
	mul.f32 	%f26, %f108, %f79;
	setp.gt.f32 	%p26, %f25, 0f00000000;
	@%p26 bra 	$L__BB0_32;
	setp.lt.f32 	%p27, %f25, 0f00000000;
	cvt.f64.f32 	%fd128, %f26;
	add.f64 	%fd129, %fd180, %fd128;
	selp.f64 	%fd180, %fd129, %fd180, %p27;
	bra.uni 	$L__BB0_33;
$L__BB0_32:
	cvt.f64.f32 	%fd130, %f26;
	add.f64 	%fd181, %fd181, %fd130;
$L__BB0_33:
	add.s32 	%r45, %r45, 8;
	add.s64 	%rd56, %rd56, 32;
	add.s64 	%rd55, %rd55, 32;
	add.s32 	%r47, %r47, 8;
	setp.ne.s32 	%p28, %r45, 0;
	@%p28 bra 	$L__BB0_9;
$L__BB0_34:
	setp.eq.s32 	%p29, %r12, 0;
	@%p29 bra 	$L__BB0_60;
	and.b32  	%r19, %r11, 3;
	setp.lt.u32 	%p30, %r12, 4;
	@%p30 bra 	$L__BB0_48;
	mul.wide.u32 	%rd36, %r47, 4;
	add.s64 	%rd11, %rd3, %rd36;
	ld.global.nc.f32 	%f28, [%rd11+4];
	add.s64 	%rd12, %rd1, %rd36;
	ld.global.nc.f32 	%f80, [%rd12+4];
	sub.f32 	%f29, %f28, %f108;
	mul.f32 	%f30, %f28, %f80;
	setp.gt.f32 	%p31, %f29, 0f00000000;
	@%p31 bra 	$L__BB0_38;
	setp.lt.f32 	%p32, %f29, 0f00000000;
	cvt.f64.f32 	%fd132, %f30;
	add.f64 	%fd133, %fd180, %fd132;
	selp.f64 	%fd180, %fd133, %fd180, %p32;
	bra.uni 	$L__BB0_39;
$L__BB0_38:
	cvt.f64.f32 	%fd134, %f30;
	add.f64 	%fd181, %fd181, %fd134;
$L__BB0_39:
	ld.global.nc.f32 	%f31, [%rd11+8];
	ld.global.nc.f32 	%f81, [%rd12+8];
	sub.f32 	%f32, %f31, %f28;
	mul.f32 	%f33, %f31, %f81;
	setp.gt.f32 	%p33, %f32, 0f00000000;
	@%p33 bra 	$L__BB0_41;
	setp.lt.f32 	%p34, %f32, 0f00000000;
	cvt.f64.f32 	%fd135, %f33;
	add.f64 	%fd136, %fd180, %fd135;
	selp.f64 	%fd180, %fd136, %fd180, %p34;
	bra.uni 	$L__BB0_42;
$L__BB0_41:
	cvt.f64.f32 	%fd137, %f33;
	add.f64 	%fd181, %fd181, %fd137;
$L__BB0_42:
	ld.global.nc.f32 	%f34, [%rd11+12];
	ld.global.nc.f32 	%f82, [%rd12+12];
	sub.f32 	%f35, %f34, %f31;
	mul.f32 	%f36, %f34, %f82;
	setp.gt.f32 	%p35, %f35, 0f00000000;
	@%p35 bra 	$L__BB0_44;
	setp.lt.f32 	%p36, %f35, 0f00000000;
	cvt.f64.f32 	%fd138, %f36;
	add.f64 	%fd139, %fd180, %fd138;
	selp.f64 	%fd180, %fd139, %fd180, %p36;
	bra.uni 	$L__BB0_45;
$L__BB0_44:
	cvt.f64.f32 	%fd140, %f36;
	add.f64 	%fd181, %fd181, %fd140;
$L__BB0_45:
	add.s32 	%r47, %r47, 4;
	ld.global.nc.f32 	%f108, [%rd11+16];
	ld.global.nc.f32 	%f83, [%rd12+16];
	sub.f32 	%f38, %f108, %f34;
	mul.f32 	%f39, %f108, %f83;
	setp.gt.f32 	%p37, %f38, 0f00000000;
	@%p37 bra 	$L__BB0_47;
	setp.lt.f32 	%p38, %f38, 0f00000000;
	cvt.f64.f32 	%fd141, %f39;
	add.f64 	%fd142, %fd180, %fd141;
	selp.f64 	%fd180, %fd142, %fd180, %p38;
	bra.uni 	$L__BB0_48;
$L__BB0_47:
	cvt.f64.f32 	%fd143, %f39;
	add.f64 	%fd181, %fd181, %fd143;
$L__BB0_48:
	setp.eq.s32 	%p39, %r19, 0;
	@%p39 bra 	$L__BB0_60;
	setp.eq.s32 	%p40, %r19, 1;
	@%p40 bra 	$L__BB0_56;
	mul.wide.u32 	%rd37, %r47, 4;
	add.s64 	%rd13, %rd3, %rd37;
	ld.global.nc.f32 	%f41, [%rd13+4];
	add.s64 	%rd14, %rd1, %rd37;
	ld.global.nc.f32 	%f84, [%rd14+4];
	sub.f32 	%f42, %f41, %f108;
	mul.f32 	%f43, %f41, %f84;
	setp.gt.f32 	%p41, %f42, 0f00000000;
	@%p41 bra 	$L__BB0_52;
	setp.lt.f32 	%p42, %f42, 0f00000000;
	cvt.f64.f32 	%fd145, %f43;
	add.f64 	%fd146, %fd180, %fd145;
	selp.f64 	%fd180, %fd146, %fd180, %p42;
	bra.uni 	$L__BB0_53;
$L__BB0_52:
	cvt.f64.f32 	%fd147, %f43;
	add.f64 	%fd181, %fd181, %fd147;
$L__BB0_53:
	add.s32 	%r47, %r47, 2;
	ld.global.nc.f32 	%f108, [%rd13+8];
	ld.global.nc.f32 	%f85, [%rd14+8];
	sub.f32 	%f45, %f108, %f41;
	mul.f32 	%f46, %f108, %f85;
	setp.gt.f32 	%p43, %f45, 0f00000000;
	@%p43 bra 	$L__BB0_55;
	setp.lt.f32 	%p44, %f45, 0f00000000;
	cvt.f64.f32 	%fd148, %f46;
	add.f64 	%fd149, %fd180, %fd148;
	selp.f64 	%fd180, %fd149, %fd180, %p44;
	bra.uni 	$L__BB0_56;
$L__BB0_55:
	cvt.f64.f32 	%fd150, %f46;
	add.f64 	%fd181, %fd181, %fd150;
$L__BB0_56:
	and.b32  	%r38, %r11, 1;
	setp.eq.b32 	%p45, %r38, 1;
	not.pred 	%p46, %p45;
	@%p46 bra 	$L__BB0_60;
	mul.wide.u32 	%rd38, %r47, 4;
	add.s64 	%rd39, %rd3, %rd38;
	ld.global.nc.f32 	%f86, [%rd39+4];
	add.s64 	%rd40, %rd1, %rd38;
	ld.global.nc.f32 	%f87, [%rd40+4];
	sub.f32 	%f48, %f86, %f108;
	mul.f32 	%f49, %f86, %f87;
	setp.gt.f32 	%p47, %f48, 0f00000000;
	@%p47 bra 	$L__BB0_59;
	setp.lt.f32 	%p48, %f48, 0f00000000;
	cvt.f64.f32 	%fd151, %f49;
	add.f64 	%fd152, %fd180, %fd151;
	selp.f64 	%fd180, %fd152, %fd180, %p48;
	bra.uni 	$L__BB0_60;
$L__BB0_59:
	cvt.f64.f32 	%fd153, %f49;
	add.f64 	%fd181, %fd181, %fd153;
$L__BB0_60:
	add.f64 	%fd71, %fd181, %fd180;
	setp.le.f64 	%p49, %fd71, 0d3D06849B86A12B9B;
	mov.f32 	%f110, 0f00000000;
	@%p49 bra 	$L__BB0_62;
	div.rn.f64 	%fd154, %fd181, %fd71;
	mul.f64 	%fd155, %fd154, 0d4059000000000000;
	cvt.rn.f32.f64 	%f110, %fd155;
$L__BB0_62:
	cvt.s64.s32 	%rd41, %r3;
	cvt.s64.s32 	%rd15, %r52;
	add.s64 	%rd42, %rd15, %rd41;
	shl.b64 	%rd43, %rd42, 2;
	add.s64 	%rd44, %rd2, %rd43;
	st.global.f32 	[%rd44+-4], %f110;
	setp.le.s32 	%p50, %r31, %r52;
	@%p50 bra 	$L__BB0_92;
	sub.s32 	%r39, %r31, %r52;
	and.b32  	%r40, %r39, 1;
	setp.eq.b32 	%p51, %r40, 1;
	not.pred 	%p52, %p51;
	@%p52 bra 	$L__BB0_73;
	shl.b64 	%rd45, %rd15, 2;
	add.s64 	%rd46, %rd3, %rd45;
	ld.global.nc.f32 	%f89, [%rd46];
	add.s64 	%rd47, %rd1, %rd45;
	ld.global.nc.f32 	%f90, [%rd47];
	ld.global.nc.f32 	%f91, [%rd46+-4];
	sub.f32 	%f52, %f89, %f91;
	mul.f32 	%f53, %f89, %f90;
	setp.gt.f32 	%p53, %f52, 0f00000000;
	@%p53 bra 	$L__BB0_66;
	setp.lt.f32 	%p54, %f52, 0f00000000;
	cvt.f64.f32 	%fd156, %f53;
	add.f64 	%fd157, %fd180, %fd156;
	selp.f64 	%fd180, %fd157, %fd180, %p54;
	bra.uni 	$L__BB0_67;
$L__BB0_66:
	cvt.f64.f32 	%fd158, %f53;
	add.f64 	%fd181, %fd181, %fd158;
$L__BB0_67:
	ld.global.nc.f32 	%f92, [%rd4];
	ld.global.nc.f32 	%f93, [%rd4+-4];
	sub.f32 	%f54, %f92, %f93;
	add.s64 	%rd49, %rd1, %rd33;
	ld.global.nc.f32 	%f94, [%rd49];
	mul.f32 	%f55, %f92, %f94;
	setp.gt.f32 	%p55, %f54, 0f00000000;
	@%p55 bra 	$L__BB0_69;
	setp.lt.f32 	%p56, %f54, 0f00000000;
	cvt.f64.f32 	%fd159, %f55;
	sub.f64 	%fd160, %fd180, %fd159;
	selp.f64 	%fd180, %fd160, %fd180, %p56;
	bra.uni 	$L__BB0_70;
$L__BB0_69:
	cvt.f64.f32 	%fd161, %f55;
	sub.f64 	%fd181, %fd181, %fd161;
$L__BB0_70:
	add.f64 	%fd80, %fd181, %fd180;
	setp.le.f64 	%p57, %fd80, 0d3D06849B86A12B9B;
	mov.f32 	%f111, 0f00000000;
	@%p57 bra 	$L__BB0_72;
	div.rn.f64 	%fd162, %fd181, %fd80;
	mul.f64 	%fd163, %fd162, 0d4059000000000000;
	cvt.rn.f32.f64 	%f111, %fd163;
$L__BB0_72:
	add.s32 	%r41, %r52, %r3;
	mul.wide.s32 	%rd50, %r41, 4;
	add.s64 	%rd51, %rd2, %rd50;
	st.global.f32 	[%rd51], %f111;
	add.s32 	%r52, %r52, 1;
$L__BB0_73:
	not.b32 	%r42, %r2;
	add.s32 	%r43, %r31, %r42;
	setp.eq.s32 	%p58, %r43, %r32;
	@%p58 bra 	$L__BB0_92;
	add.s64 	%rd16, %rd3, 4;
	add.s64 	%rd17, %rd2, 4;
	add.s32 	%r51, %r52, %r3;
	mul.wide.s32 	%rd52, %r2, 4;
	neg.s64 	%rd18, %rd52;
$L__BB0_75:
	mul.wide.s32 	%rd53, %r52, 4;
	add.s64 	%rd19, %rd16, %rd53;
	add.s64 	%rd20, %rd1, %rd53;
	ld.global.nc.f32 	%f58, [%rd19+-4];
	ld.global.nc.f32 	%f96, [%rd20];
	ld.global.nc.f32 	%f97, [%rd19+-8];
	sub.f32 	%f59, %f58, %f97;
	mul.f32 	%f60, %f58, %f96;
	setp.leu.f32 	%p59, %f59, 0f00000000;
	@%p59 bra 	$L__BB0_77;
	cvt.f64.f32 	%fd166, %f60;
	add.f64 	%fd181, %fd181, %fd166;
	bra.uni 	$L__BB0_78;
$L__BB0_77:
	setp.lt.f32 	%p60, %f59, 0f00000000;
	cvt.f64.f32 	%fd164, %f60;
	add.f64 	%fd165, %fd180, %fd164;
	selp.f64 	%fd180, %fd165, %fd180, %p60;
$L__BB0_78:
	add.s64 	%rd21, %rd19, %rd18;
	ld.global.nc.f32 	%f61, [%rd21+-4];
	ld.global.nc.f32 	%f98, [%rd21+-8];
	sub.f32 	%f62, %f61, %f98;
	add.s64 	%rd22, %rd20, %rd18;
	ld.global.nc.f32 	%f99, [%rd22];
	mul.f32 	%f63, %f61, %f99;
	setp.leu.f32 	%p61, %f62, 0f00000000;
	@%p61 bra 	$L__BB0_80;
	cvt.f64.f32 	%fd169, %f63;
	sub.f64 	%fd181, %fd181, %fd169;
	bra.uni 	$L__BB0_81;
$L__BB0_80:
	setp.lt.f32 	%p62, %f62, 0f00000000;
	cvt.f64.f32 	%fd167, %f63;
	sub.f64 	%fd168, %fd180, %fd167;
	selp.f64 	%fd180, %fd168, %fd180, %p62;
$L__BB0_81:
	add.f64 	%fd93, %fd181, %fd180;
	setp.le.f64 	%p63, %fd93, 0d3D06849B86A12B9B;
	mov.f32 	%f112, 0f00000000;
	@%p63 bra 	$L__BB0_83;
	div.rn.f64 	%fd170, %fd181, %fd93;
	mul.f64 	%fd171, %fd170, 0d4059000000000000;
	cvt.rn.f32.f64 	%f112, %fd171;
$L__BB0_83:
	mul.wide.s32 	%rd54, %r51, 4;
	add.s64 	%rd23, %rd17, %rd54;
	st.global.f32 	[%rd23+-4], %f112;
	ld.global.nc.f32 	%f101, [%rd19];
	ld.global.nc.f32 	%f102, [%rd20+4];
	sub.f32 	%f66, %f101, %f58;
	mul.f32 	%f67, %f101, %f102;
	setp.gt.f32 	%p64, %f66, 0f00000000;
	@%p64 bra 	$L__BB0_85;
	setp.lt.f32 	%p65, %f66, 0f00000000;
	cvt.f64.f32 	%fd172, %f67;
	add.f64 	%fd173, %fd180, %fd172;
	selp.f64 	%fd180, %fd173, %fd180, %p65;
	bra.uni 	$L__BB0_86;
$L__BB0_85:
	cvt.f64.f32 	%fd174, %f67;
	add.f64 	%fd181, %fd181, %fd174;
$L__BB0_86:
	ld.global.nc.f32 	%f103, [%rd21];
	sub.f32 	%f68, %f103, %f61;
	ld.global.nc.f32 	%f104, [%rd22+4];
	mul.f32 	%f69, %f103, %f104;
	setp.gt.f32 	%p66, %f68, 0f00000000;
	@%p66 bra 	$L__BB0_88;
	setp.lt.f32 	%p67, %f68, 0f00000000;
	cvt.f64.f32 	%fd175, %f69;
	sub.f64 	%fd176, %fd180, %fd175;
	selp.f64 	%fd180, %fd176, %fd180, %p67;
	bra.uni 	$L__BB0_89;
$L__BB0_88:
	cvt.f64.f32 	%fd177, %f69;
	sub.f64 	%fd181, %fd181, %fd177;
$L__BB0_89:
	add.f64 	%fd102, %fd181, %fd180;
	setp.le.f64 	%p68, %fd102, 0d3D06849B86A12B9B;
	mov.f32 	%f113, 0f00000000;
	@%p68 bra 	$L__BB0_91;
	div.rn.f64 	%fd178, %fd181, %fd102;
	mul.f64 	%fd179, %fd178, 0d4059000000000000;
	cvt.rn.f32.f64 	%f113, %fd179;
$L__BB0_91:
	st.global.f32 	[%rd23], %f113;
	add.s32 	%r52, %r52, 2;
	add.s32 	%r51, %r51, 2;
	setp.lt.s32 	%p69, %r52, %r31;
	@%p69 bra 	$L__BB0_75;
$L__BB0_92:
	ret;

}
	// .globl	mfi_many_series_one_param_f32
.visible .entry mfi_many_series_one_param_f32(
	.param .u64 .ptr .align 1 mfi_many_series_one_param_f32_param_0,
	.param .u64 .ptr .align 1 mfi_many_series_one_param_f32_param_1,
	.param .u64 .ptr .align 1 mfi_many_series_one_param_f32_param_2,
	.param .u32 mfi_many_series_one_param_f32_param_3,
	.param .u32 mfi_many_series_one_param_f32_param_4,
	.param .u32 mfi_many_series_one_param_f32_param_5,
	.param .u64 .ptr .align 1 mfi_many_series_one_param_f32_param_6
)
{
	.reg .pred 	%p<57>;
	.reg .b32 	%r<229>;
	.reg .b32 	%f<83>;
	.reg .b64 	%rd<76>;
	.reg .b64 	%fd<126>;

	ld.param.u64 	%rd5, [mfi_many_series_one_param_f32_param_0];
	ld.param.u64 	%rd4, [mfi_many_series_one_param_f32_param_2];
	ld.param.u32 	%r98, [mfi_many_series_one_param_f32_param_3];
	ld.param.u32 	%r99, [mfi_many_series_one_param_f32_param_4];
	ld.param.u32 	%r100, [mfi_many_series_one_param_f32_param_5];
	ld.param.u64 	%rd6, [mfi_many_series_one_param_f32_param_6];
	cvta.to.global.u64 	%rd1, %rd5;
	cvta.to.global.u64 	%rd2, %rd6;
	mov.u32 	%r1, %ctaid.x;
	setp.ge.s32 	%p1, %r1, %r99;
	min.s32 	%r101, %r100, %r98;
	setp.lt.s32 	%p2, %r101, 1;
	or.pred  	%p3, %p2, %p1;
	@%p3 bra 	$L__BB1_49;
	cvta.to.global.u64 	%rd7, %rd4;
	mul.wide.u32 	%rd8, %r1, 4;
	add.s64 	%rd9, %rd7, %rd8;
	ld.global.nc.u32 	%r2, [%rd9];
	setp.lt.u32 	%p4, %r2, %r100;
	@%p4 bra 	$L__BB1_5;
	mov.u32 	%r196, %tid.x;
	setp.ge.u32 	%p5, %r196, %r100;
	@%p5 bra 	$L__BB1_49;
	mov.u32 	%r4, %ntid.x;
$L__BB1_4:
	mad.lo.s32 	%r102, %r196, %r99, %r1;
	mul.wide.s32 	%rd10, %r102, 4;
	add.s64 	%rd11, %rd2, %rd10;
	mov.b32 	%r103, 2147483647;
	st.global.u32 	[%rd11], %r103;
	add.s32 	%r196, %r196, %r4;
	setp.lt.s32 	%p6, %r196, %r100;
	@%p6 bra 	$L__BB1_4;
	bra.uni 	$L__BB1_49;
$L__BB1_5:
	add.s32 	%r221, %r2, %r98;
	add.s32 	%r8, %r221, -1;
	mov.u32 	%r9, %tid.x;
	min.s32 	%r10, %r8, %r100;
	setp.ge.s32 	%p7, %r9, %r10;
	@%p7 bra 	$L__BB1_8;
	mov.u32 	%r11, %ntid.x;
	mov.u32 	%r197, %r9;
$L__BB1_7:
	mad.lo.s32 	%r104, %r197, %r99, %r1;
	mul.wide.s32 	%rd12, %r104, 4;
	add.s64 	%rd13, %rd2, %rd12;
	mov.b32 	%r105, 2147483647;
	st.global.u32 	[%rd13], %r105;
	add.s32 	%r197, %r197, %r11;
	setp.lt.s32 	%p8, %r197, %r10;
	@%p8 bra 	$L__BB1_7;
$L__BB1_8:
	setp.ne.s32 	%p9, %r9, 0;
	@%p9 bra 	$L__BB1_49;
	and.b32  	%r14, %r98, 7;
	setp.lt.u32 	%p10, %r98, 8;
	mov.b32 	%r201, 0;
	@%p10 bra 	$L__BB1_12;
	and.b32  	%r201, %r98, 2147483640;
	neg.s32 	%r199, %r201;
	mov.u32 	%r108, shared;
	add.s32 	%r198, %r108, 32;
	shl.b32 	%r17, %r98, 3;
$L__BB1_11:
	.pragma "nounroll";
	add.s32 	%r109, %r198, %r17;
	mov.b64 	%rd14, 0;
	st.shared.u64 	[%r109+-32], %rd14;
	mov.f64 	%fd37, 0d0000000000000000;
	st.shared.v2.f64 	[%r198+-32], {%fd37, %fd37};
	st.shared.u64 	[%r109+-24], %rd14;
	st.shared.u64 	[%r109+-16], %rd14;
	st.shared.v2.f64 	[%r198+-16], {%fd37, %fd37};
	st.shared.u64 	[%r109+-8], %rd14;
	st.shared.u64 	[%r109], %rd14;
	st.shared.v2.f64 	[%r198], {%fd37, %fd37};
	st.shared.u64 	[%r109+8], %rd14;
	st.shared.u64 	[%r109+16], %rd14;
	st.shared.v2.f64 	[%r198+16], {%fd37, %fd37};
	st.shared.u64 	[%r109+24], %rd14;
	add.s32 	%r199, %r199, 8;
	add.s32 	%r198, %r198, 64;
	setp.ne.s32 	%p11, %r199, 0;
	@%p11 bra 	$L__BB1_11;
$L__BB1_12:
	shl.b32 	%r110, %r98, 3;
	mov.u32 	%r111, shared;
	add.s32 	%r23, %r111, %r110;
	setp.eq.s32 	%p12, %r14, 0;
	@%p12 bra 	$L__BB1_20;
	and.b32  	%r24, %r98, 3;
	setp.lt.u32 	%p13, %r14, 4;
	@%p13 bra 	$L__BB1_15;
	shl.b32 	%r112, %r201, 3;
	add.s32 	%r114, %r111, %r112;
	mov.b64 	%rd15, 0;
	st.shared.u64 	[%r114], %rd15;
	add.s32 	%r115, %r23, %r112;
	st.shared.u64 	[%r115], %rd15;
	st.shared.u64 	[%r114+8], %rd15;
	st.shared.u64 	[%r115+8], %rd15;
	st.shared.u64 	[%r114+16], %rd15;
	st.shared.u64 	[%r115+16], %rd15;
	st.shared.u64 	[%r114+24], %rd15;
	st.shared.u64 	[%r115+24], %rd15;
	add.s32 	%r201, %r201, 4;
$L__BB1_15:
	setp.eq.s32 	%p14, %r24, 0;
	@%p14 bra 	$L__BB1_20;
	setp.eq.s32 	%p15, %r24, 1;
	@%p15 bra 	$L__BB1_18;
	shl.b32 	%r116, %r201, 3;
	add.s32 	%r118, %r111, %r116;
	mov.b64 	%rd16, 0;
	st.shared.u64 	[%r118], %rd16;
	add.s32 	%r119, %r23, %r116;
	st.shared.u64 	[%r119], %rd16;
	st.shared.u64 	[%r118+8], %rd16;
	st.shared.u64 	[%r119+8], %rd16;
	add.s32 	%r201, %r201, 2;
$L__BB1_18:
	and.b32  	%r120, %r98, 1;
	setp.eq.b32 	%p16, %r120, 1;
	not.pred 	%p17, %p16;
	@%p17 bra 	$L__BB1_20;
	shl.b32 	%r121, %r201, 3;
	add.s32 	%r123, %r111, %r121;
	mov.b64 	%rd17, 0;
	st.shared.u64 	[%r123], %rd17;
	add.s32 	%r124, %r23, %r121;
	st.shared.u64 	[%r124], %rd17;
$L__BB1_20:
	mad.lo.s32 	%r126, %r2, %r99, %r1;
	mul.wide.u32 	%rd18, %r126, 4;
	add.s64 	%rd19, %rd1, %rd18;
	ld.global.nc.f32 	%f73, [%rd19];
	add.s32 	%r211, %r2, 1;
	setp.ge.s32 	%p18, %r2, %r8;
	setp.ge.u32 	%p19, %r211, %r100;
	mov.b32 	%r216, 0;
	mov.f64 	%fd118, 0d0000000000000000;
	or.pred  	%p20, %p18, %p19;
	mov.f64 	%fd119, %fd118;
	@%p20 bra 	$L__BB1_28;
	sub.s32 	%r129, %r100, %r2;
	add.s32 	%r130, %r129, -2;
	add.s32 	%r131, %r98, -2;
	min.u32 	%r132, %r130, %r131;
	add.s32 	%r30, %r132, 1;
	and.b32  	%r31, %r30, 3;
	setp.lt.u32 	%p21, %r132, 3;
	mov.f64 	%fd119, 0d0000000000000000;
	mov.b32 	%r216, 0;
	mov.f64 	%fd118, %fd119;
	@%p21 bra 	$L__BB1_25;
	add.s32 	%r134, %r2, 2;
	mad.lo.s32 	%r207, %r99, %r134, %r1;
	add.s32 	%r135, %r2, 3;
	mad.lo.s32 	%r206, %r99, %r135, %r1;
	add.s32 	%r136, %r2, 4;
	mad.lo.s32 	%r205, %r99, %r136, %r1;
	mad.lo.s32 	%r204, %r99, %r211, %r1;
	and.b32  	%r137, %r30, -4;
	neg.s32 	%r203, %r137;
	mov.f64 	%fd119, 0d0000000000000000;
	mov.b32 	%r216, 0;
	mov.u32 	%r208, %r2;
$L__BB1_23:
	ld.param.u64 	%rd69, [mfi_many_series_one_param_f32_param_1];
	mul.wide.u32 	%rd20, %r204, 4;
	add.s64 	%rd21, %rd1, %rd20;
	ld.global.nc.f32 	%f30, [%rd21];
	cvta.to.global.u64 	%rd22, %rd69;
	add.s64 	%rd23, %rd22, %rd20;
	ld.global.nc.f32 	%f31, [%rd23];
	sub.f32 	%f32, %f30, %f73;
	mul.f32 	%f33, %f30, %f31;
	setp.gt.f32 	%p22, %f32, 0f00000000;
	cvt.f64.f32 	%fd42, %f33;
	selp.f64 	%fd43, %fd42, 0d0000000000000000, %p22;
	setp.lt.f32 	%p23, %f32, 0f00000000;
	selp.f64 	%fd44, %fd42, 0d0000000000000000, %p23;
	shl.b32 	%r138, %r216, 3;
	mov.u32 	%r139, shared;
	add.s32 	%r140, %r139, %r138;
	st.shared.f64 	[%r140], %fd43;
	add.s32 	%r141, %r23, %r138;
	st.shared.f64 	[%r141], %fd44;
	add.f64 	%fd45, %fd118, %fd43;
	add.f64 	%fd46, %fd119, %fd44;
	add.s32 	%r142, %r216, 1;
	rem.s32 	%r143, %r142, %r98;
	mul.wide.u32 	%rd24, %r207, 4;
	add.s64 	%rd25, %rd1, %rd24;
	ld.global.nc.f32 	%f34, [%rd25];
	add.s64 	%rd26, %rd22, %rd24;
	ld.global.nc.f32 	%f35, [%rd26];
	sub.f32 	%f36, %f34, %f30;
	mul.f32 	%f37, %f34, %f35;
	setp.gt.f32 	%p24, %f36, 0f00000000;
	cvt.f64.f32 	%fd47, %f37;
	selp.f64 	%fd48, %fd47, 0d0000000000000000, %p24;
	setp.lt.f32 	%p25, %f36, 0f00000000;
	selp.f64 	%fd49, %fd47, 0d0000000000000000, %p25;
	shl.b32 	%r144, %r143, 3;
	add.s32 	%r145, %r139, %r144;
	st.shared.f64 	[%r145], %fd48;
	add.s32 	%r146, %r23, %r144;
	st.shared.f64 	[%r146], %fd49;
	add.f64 	%fd50, %fd45, %fd48;
	add.f64 	%fd51, %fd46, %fd49;
	add.s32 	%r147, %r143, 1;
	rem.s32 	%r148, %r147, %r98;
	mul.wide.u32 	%rd27, %r206, 4;
	add.s64 	%rd28, %rd1, %rd27;
	ld.global.nc.f32 	%f38, [%rd28];
	add.s64 	%rd29, %rd22, %rd27;
	ld.global.nc.f32 	%f39, [%rd29];
	sub.f32 	%f40, %f38, %f34;
	mul.f32 	%f41, %f38, %f39;
	setp.gt.f32 	%p26, %f40, 0f00000000;
	cvt.f64.f32 	%fd52, %f41;
	selp.f64 	%fd53, %fd52, 0d0000000000000000, %p26;
	setp.lt.f32 	%p27, %f40, 0f00000000;
	selp.f64 	%fd54, %fd52, 0d0000000000000000, %p27;
	shl.b32 	%r149, %r148, 3;
	add.s32 	%r150, %r139, %r149;
	st.shared.f64 	[%r150], %fd53;
	add.s32 	%r151, %r23, %r149;
	st.shared.f64 	[%r151], %fd54;
	add.f64 	%fd55, %fd50, %fd53;
	add.f64 	%fd56, %fd51, %fd54;
	add.s32 	%r152, %r148, 1;
	rem.s32 	%r153, %r152, %r98;
	mul.wide.u32 	%rd30, %r205, 4;
	add.s64 	%rd31, %rd1, %rd30;
	ld.global.nc.f32 	%f73, [%rd31];
	add.s64 	%rd32, %rd22, %rd30;
	ld.global.nc.f32 	%f42, [%rd32];
	sub.f32 	%f43, %f73, %f38;
	mul.f32 	%f44, %f73, %f42;
	setp.gt.f32 	%p28, %f43, 0f00000000;
	cvt.f64.f32 	%fd57, %f44;
	selp.f64 	%fd58, %fd57, 0d0000000000000000, %p28;
	setp.lt.f32 	%p29, %f43, 0f00000000;
	selp.f64 	%fd59, %fd57, 0d0000000000000000, %p29;
	shl.b32 	%r154, %r153, 3;
	add.s32 	%r155, %r139, %r154;
	st.shared.f64 	[%r155], %fd58;
	add.s32 	%r156, %r23, %r154;
	st.shared.f64 	[%r156], %fd59;
	add.f64 	%fd118, %fd55, %fd58;
	add.f64 	%fd119, %fd56, %fd59;
	add.s32 	%r157, %r153, 1;
	rem.s32 	%r216, %r157, %r98;
	add.s32 	%r208, %r208, 4;
	shl.b32 	%r158, %r99, 2;
	add.s32 	%r207, %r207, %r158;
	add.s32 	%r206, %r206, %r158;
	add.s32 	%r205, %r205, %r158;
	add.s32 	%r204, %r204, %r158;
	add.s32 	%r203, %r203, 4;
	setp.ne.s32 	%p30, %r203, 0;
	@%p30 bra 	$L__BB1_23;
	add.s32 	%r211, %r208, 1;
$L__BB1_25:
	setp.eq.s32 	%p31, %r31, 0;
	@%p31 bra 	$L__BB1_28;
	mad.lo.s32 	%r214, %r211, %r99, %r1;
	neg.s32 	%r213, %r31;
	mov.f32 	%f72, %f73;
$L__BB1_27:
	.pragma "nounroll";
	ld.param.u64 	%rd70, [mfi_many_series_one_param_f32_param_1];
	mul.wide.u32 	%rd33, %r214, 4;
	add.s64 	%rd34, %rd1, %rd33;
	ld.global.nc.f32 	%f73, [%rd34];
	cvta.to.global.u64 	%rd35, %rd70;
	add.s64 	%rd36, %rd35, %rd33;
	ld.global.nc.f32 	%f45, [%rd36];
	sub.f32 	%f46, %f73, %f72;
	mul.f32 	%f47, %f73, %f45;
	setp.gt.f32 	%p32, %f46, 0f00000000;
	cvt.f64.f32 	%fd60, %f47;
	selp.f64 	%fd61, %fd60, 0d0000000000000000, %p32;
	setp.lt.f32 	%p33, %f46, 0f00000000;
	selp.f64 	%fd62, %fd60, 0d0000000000000000, %p33;
	shl.b32 	%r159, %r216, 3;
	mov.u32 	%r160, shared;
	add.s32 	%r161, %r160, %r159;
	st.shared.f64 	[%r161], %fd61;
	add.s32 	%r162, %r23, %r159;
	st.shared.f64 	[%r162], %fd62;
	add.f64 	%fd118, %fd118, %fd61;
	add.f64 	%fd119, %fd119, %fd62;
	add.s32 	%r163, %r216, 1;
	rem.s32 	%r216, %r163, %r98;
	add.s32 	%r214, %r214, %r99;
	add.s32 	%r213, %r213, 1;
	setp.ne.s32 	%p34, %r213, 0;
	mov.f32 	%f72, %f73;
	@%p34 bra 	$L__BB1_27;
$L__BB1_28:
	setp.lt.s32 	%p35, %r100, %r221;
	@%p35 bra 	$L__BB1_32;
	add.f64 	%fd15, %fd118, %fd119;
	setp.le.f64 	%p36, %fd15, 0d3D06849B86A12B9B;
	mov.f32 	%f74, 0f00000000;
	@%p36 bra 	$L__BB1_31;
	div.rn.f64 	%fd63, %fd118, %fd15;
	mul.f64 	%fd64, %fd63, 0d4059000000000000;
	cvt.rn.f32.f64 	%f74, %fd64;
$L__BB1_31:
	mad.lo.s32 	%r164, %r8, %r99, %r1;
	mul.wide.u32 	%rd37, %r164, 4;
	add.s64 	%rd38, %rd2, %rd37;
	st.global.f32 	[%rd38], %f74;
$L__BB1_32:
	setp.le.s32 	%p37, %r100, %r221;
	@%p37 bra 	$L__BB1_49;
	sub.s32 	%r165, %r100, %r221;
	and.b32  	%r64, %r165, 3;
	setp.eq.s32 	%p38, %r64, 0;
	@%p38 bra 	$L__BB1_38;
	mad.lo.s32 	%r218, %r99, %r221, %r1;
	neg.s32 	%r217, %r64;
	mov.f32 	%f75, %f73;
$L__BB1_35:
	.pragma "nounroll";
	ld.param.u64 	%rd71, [mfi_many_series_one_param_f32_param_1];
	mul.wide.u32 	%rd39, %r218, 4;
	add.s64 	%rd40, %rd1, %rd39;
	ld.global.nc.f32 	%f73, [%rd40];
	cvta.to.global.u64 	%rd41, %rd71;
	add.s64 	%rd42, %rd41, %rd39;
	ld.global.nc.f32 	%f50, [%rd42];
	sub.f32 	%f51, %f73, %f75;
	mul.f32 	%f52, %f73, %f50;
	shl.b32 	%r166, %r216, 3;
	mov.u32 	%r167, shared;
	add.s32 	%r168, %r167, %r166;
	ld.shared.f64 	%fd65, [%r168];
	add.s32 	%r169, %r23, %r166;
	ld.shared.f64 	%fd66, [%r169];
	sub.f64 	%fd67, %fd118, %fd65;
	sub.f64 	%fd68, %fd119, %fd66;
	setp.gt.f32 	%p39, %f51, 0f00000000;
	cvt.f64.f32 	%fd69, %f52;
	selp.f64 	%fd70, %fd69, 0d0000000000000000, %p39;
	setp.lt.f32 	%p40, %f51, 0f00000000;
	selp.f64 	%fd71, %fd69, 0d0000000000000000, %p40;
	st.shared.f64 	[%r168], %fd70;
	st.shared.f64 	[%r169], %fd71;
	add.f64 	%fd118, %fd67, %fd70;
	add.f64 	%fd119, %fd68, %fd71;
	add.s32 	%r170, %r216, 1;
	rem.s32 	%r216, %r170, %r98;
	add.f64 	%fd20, %fd118, %fd119;
	setp.le.f64 	%p41, %fd20, 0d3D06849B86A12B9B;
	mov.f32 	%f76, 0f00000000;
	@%p41 bra 	$L__BB1_37;
	div.rn.f64 	%fd72, %fd118, %fd20;
	mul.f64 	%fd73, %fd72, 0d4059000000000000;
	cvt.rn.f32.f64 	%f76, %fd73;
$L__BB1_37:
	add.s64 	%rd44, %rd2, %rd39;
	st.global.f32 	[%rd44], %f76;
	add.s32 	%r221, %r221, 1;
	add.s32 	%r218, %r218, %r99;
	add.s32 	%r217, %r217, 1;
	setp.ne.s32 	%p42, %r217, 0;
	mov.f32 	%f75, %f73;
	@%p42 bra 	$L__BB1_35;
$L__BB1_38:
	sub.s32 	%r171, %r2, %r100;
	add.s32 	%r172, %r171, %r98;
	setp.gt.u32 	%p43, %r172, -4;
	@%p43 bra 	$L__BB1_49;
	mul.lo.s32 	%r173, %r221, %r99;
	add.s32 	%r174, %r173, %r99;
	add.s32 	%r226, %r1, %r174;
	shl.b32 	%r78, %r99, 2;
	add.s32 	%r175, %r221, 2;
	mad.lo.s32 	%r225, %r99, %r175, %r1;
	add.s32 	%r176, %r221, 3;
	mad.lo.s32 	%r224, %r99, %r176, %r1;
	add.s32 	%r223, %r1, %r173;
$L__BB1_40:
	ld.param.u64 	%rd72, [mfi_many_series_one_param_f32_param_1];
	mul.wide.u32 	%rd45, %r223, 4;
	add.s64 	%rd46, %rd1, %rd45;
	ld.global.nc.f32 	%f17, [%rd46];
	cvta.to.global.u64 	%rd47, %rd72;
	add.s64 	%rd48, %rd47, %rd45;
	ld.global.nc.f32 	%f54, [%rd48];
	sub.f32 	%f55, %f17, %f73;
	mul.f32 	%f56, %f17, %f54;
	shl.b32 	%r177, %r216, 3;
	mov.u32 	%r178, shared;
	add.s32 	%r179, %r178, %r177;
	ld.shared.f64 	%fd74, [%r179];
	add.s32 	%r180, %r23, %r177;
	ld.shared.f64 	%fd75, [%r180];
	sub.f64 	%fd76, %fd118, %fd74;
	sub.f64 	%fd77, %fd119, %fd75;
	setp.gt.f32 	%p44, %f55, 0f00000000;
	cvt.f64.f32 	%fd78, %f56;
	selp.f64 	%fd79, %fd78, 0d0000000000000000, %p44;
	setp.lt.f32 	%p45, %f55, 0f00000000;
	selp.f64 	%fd80, %fd78, 0d0000000000000000, %p45;
	st.shared.f64 	[%r179], %fd79;
	st.shared.f64 	[%r180], %fd80;
	add.f64 	%fd25, %fd76, %fd79;
	add.f64 	%fd26, %fd77, %fd80;
	add.s32 	%r88, %r216, 1;
	add.f64 	%fd27, %fd25, %fd26;
	setp.le.f64 	%p46, %fd27, 0d3D06849B86A12B9B;
	mov.f32 	%f79, 0f00000000;
	@%p46 bra 	$L__BB1_42;
	div.rn.f64 	%fd81, %fd25, %fd27;
	mul.f64 	%fd82, %fd81, 0d4059000000000000;
	cvt.rn.f32.f64 	%f79, %fd82;
$L__BB1_42:
	ld.param.u64 	%rd73, [mfi_many_series_one_param_f32_param_1];
	rem.s32 	%r181, %r88, %r98;
	add.s64 	%rd50, %rd2, %rd45;
	st.global.f32 	[%rd50], %f79;
	mul.wide.u32 	%rd51, %r226, 4;
	add.s64 	%rd52, %rd1, %rd51;
	ld.global.nc.f32 	%f20, [%rd52];
	cvta.to.global.u64 	%rd53, %rd73;
	add.s64 	%rd54, %rd53, %rd51;
	ld.global.nc.f32 	%f58, [%rd54];
	sub.f32 	%f59, %f20, %f17;
	mul.f32 	%f60, %f20, %f58;
	shl.b32 	%r182, %r181, 3;
	add.s32 	%r184, %r178, %r182;
	ld.shared.f64 	%fd83, [%r184];
	add.s32 	%r185, %r23, %r182;
	ld.shared.f64 	%fd84, [%r185];
	sub.f64 	%fd85, %fd25, %fd83;
	sub.f64 	%fd86, %fd26, %fd84;
	setp.gt.f32 	%p47, %f59, 0f00000000;
	cvt.f64.f32 	%fd87, %f60;
	selp.f64 	%fd88, %fd87, 0d0000000000000000, %p47;
	setp.lt.f32 	%p48, %f59, 0f00000000;
	selp.f64 	%fd89, %fd87, 0d0000000000000000, %p48;
	st.shared.f64 	[%r184], %fd88;
	st.shared.f64 	[%r185], %fd89;
	add.f64 	%fd28, %fd85, %fd88;
	add.f64 	%fd29, %fd86, %fd89;
	add.s32 	%r89, %r181, 1;
	add.f64 	%fd30, %fd28, %fd29;
	setp.le.f64 	%p49, %fd30, 0d3D06849B86A12B9B;
	mov.f32 	%f80, 0f00000000;
	@%p49 bra 	$L__BB1_44;
	div.rn.f64 	%fd90, %fd28, %fd30;
	mul.f64 	%fd91, %fd90, 0d4059000000000000;
	cvt.rn.f32.f64 	%f80, %fd91;
$L__BB1_44:
	ld.param.u64 	%rd74, [mfi_many_series_one_param_f32_param_1];
	rem.s32 	%r186, %r89, %r98;
	add.s64 	%rd56, %rd2, %rd51;
	st.global.f32 	[%rd56], %f80;
	mul.wide.u32 	%rd57, %r225, 4;
	add.s64 	%rd58, %rd1, %rd57;
	ld.global.nc.f32 	%f23, [%rd58];
	cvta.to.global.u64 	%rd59, %rd74;
	add.s64 	%rd60, %rd59, %rd57;
	ld.global.nc.f32 	%f62, [%rd60];
	sub.f32 	%f63, %f23, %f20;
	mul.f32 	%f64, %f23, %f62;
	shl.b32 	%r187, %r186, 3;
	mov.u32 	%r188, shared;
	add.s32 	%r189, %r188, %r187;
	ld.shared.f64 	%fd92, [%r189];
	add.s32 	%r190, %r23, %r187;
	ld.shared.f64 	%fd93, [%r190];
	sub.f64 	%fd94, %fd28, %fd92;
	sub.f64 	%fd95, %fd29, %fd93;
	setp.gt.f32 	%p50, %f63, 0f00000000;
	cvt.f64.f32 	%fd96, %f64;
	selp.f64 	%fd97, %fd96, 0d0000000000000000, %p50;
	setp.lt.f32 	%p51, %f63, 0f00000000;
	selp.f64 	%fd98, %fd96, 0d0000000000000000, %p51;
	st.shared.f64 	[%r189], %fd97;
	st.shared.f64 	[%r190], %fd98;
	add.f64 	%fd31, %fd94, %fd97;
	add.f64 	%fd32, %fd95, %fd98;
	add.s32 	%r90, %r186, 1;
	add.f64 	%fd33, %fd31, %fd32;
	setp.le.f64 	%p52, %fd33, 0d3D06849B86A12B9B;
	mov.f32 	%f81, 0f00000000;
	@%p52 bra 	$L__BB1_46;
	div.rn.f64 	%fd99, %fd31, %fd33;
	mul.f64 	%fd100, %fd99, 0d4059000000000000;
	cvt.rn.f32.f64 	%f81, %fd100;
$L__BB1_46:
	ld.param.u64 	%rd75, [mfi_many_series_one_param_f32_param_1];
	rem.s32 	%r191, %r90, %r98;
	add.s64 	%rd62, %rd2, %rd57;
	st.global.f32 	[%rd62], %f81;
	mul.wide.u32 	%rd63, %r224, 4;
	add.s64 	%rd64, %rd1, %rd63;
	ld.global.nc.f32 	%f73, [%rd64];
	cvta.to.global.u64 	%rd65, %rd75;
	add.s64 	%rd66, %rd65, %rd63;
	ld.global.nc.f32 	%f66, [%rd66];
	sub.f32 	%f67, %f73, %f23;
	mul.f32 	%f68, %f73, %f66;
	shl.b32 	%r192, %r191, 3;
	add.s32 	%r194, %r188, %r192;
	ld.shared.f64 	%fd101, [%r194];
	add.s32 	%r195, %r23, %r192;
	ld.shared.f64 	%fd102, [%r195];
	sub.f64 	%fd103, %fd31, %fd101;
	sub.f64 	%fd104, %fd32, %fd102;
	setp.gt.f32 	%p53, %f67, 0f00000000;
	cvt.f64.f32 	%fd105, %f68;
	selp.f64 	%fd106, %fd105, 0d0000000000000000, %p53;
	setp.lt.f32 	%p54, %f67, 0f00000000;
	selp.f64 	%fd107, %fd105, 0d0000000000000000, %p54;
	st.shared.f64 	[%r194], %fd106;
	st.shared.f64 	[%r195], %fd107;
	add.f64 	%fd118, %fd103, %fd106;
	add.f64 	%fd119, %fd104, %fd107;
	add.s32 	%r91, %r191, 1;
	add.f64 	%fd36, %fd118, %fd119;
	setp.le.f64 	%p55, %fd36, 0d3D06849B86A12B9B;
	mov.f32 	%f82, 0f00000000;
	@%p55 bra 	$L__BB1_48;
	div.rn.f64 	%fd108, %fd118, %fd36;
	mul.f64 	%fd109, %fd108, 0d4059000000000000;
	cvt.rn.f32.f64 	%f82, %fd109;
$L__BB1_48:
	add.s64 	%rd68, %rd2, %rd63;
	st.global.f32 	[%rd68], %f82;
	add.s32 	%r221, %r221, 4;
	add.s32 	%r226, %r226, %r78;
	add.s32 	%r225, %r225, %r78;
	add.s32 	%r224, %r224, %r78;
	add.s32 	%r223, %r223, %r78;
	setp.lt.s32 	%p56, %r221, %r100;
	rem.s32 	%r216, %r91, %r98;
	@%p56 bra 	$L__BB1_40;
$L__BB1_49:
	ret;

}


// ===== COMPILED SASS (sm_100) =====

	.target	sm_100

	.elftype	@"ET_EXEC"


//--------------------- .note.nv.tkinfo           --------------------------
	.section	.note.nv.tkinfo,"",@"SHT_NOTE"
	.sectionflags	@"SHF_NOTE_NV_TKINFO"
	.tkinfo
        /*0018*/ 	.word	0x00000002
        /*0030*/ 	.string	""
        /*0030*/ 	.string	"ptxas"
        /*0030*/ 	.string	"Cuda compilation tools, release 13.0, V13.0.88"
        /*0030*/ 	.string	"Build cuda_13.0.r13.0/compiler.36424714_0"
        /*0030*/ 	.string	"-arch sm_100 -m 64 "



//--------------------- .note.nv.cuinfo           --------------------------
	.section	.note.nv.cuinfo,"",@"SHT_NOTE"
	.sectionflags	@"SHF_NOTE_NV_CUINFO"
        /*0018*/ 	.short	0x0002
        /*001a*/ 	.short	0x0064
        /*001c*/ 	.short	0x0082
	.zero		2


//--------------------- .nv.info                  --------------------------
	.section	.nv.info,"",@"SHT_CUDA_INFO"
	.align	4


	//----- nvinfo : EIATTR_REGCOUNT
	.align		4
        /*0000*/ 	.byte	0x04, 0x2f
        /*0002*/ 	.short	(.L_1 - .L_0)
	.align		4
.L_0:
        /*0004*/ 	.word	index@(mfi_batch_f32)
        /*0008*/ 	.word	0x00000020


	//----- nvinfo : EIATTR_FRAME_SIZE
	.align		4
.L_1:
        /*000c*/ 	.byte	0x04, 0x11
        /*000e*/ 	.short	(.L_3 - .L_2)
	.align		4
.L_2:
        /*0010*/ 	.word	index@($__internal_1_$__cuda_sm20_div_rn_f64_full)
        /*0014*/ 	.word	0x00000000


	//----- nvinfo : EIATTR_FRAME_SIZE
	.align		4
.L_3:
        /*0018*/ 	.byte	0x04, 0x11
        /*001a*/ 	.short	(.L_5 - .L_4)
	.align		4
.L_4:
        /*001c*/ 	.word	index@(mfi_batch_f32)
        /*0020*/ 	.word	0x00000000


	//----- nvinfo : EIATTR_REGCOUNT
	.align		4
.L_5:
        /*0024*/ 	.byte	0x04, 0x2f
        /*0026*/ 	.short	(.L_7 - .L_6)
	.align		4
.L_6:
        /*0028*/ 	.word	index@(mfi_many_series_one_param_f32)
        /*002c*/ 	.word	0x0000002a


	//----- nvinfo : EIATTR_FRAME_SIZE
	.align		4
.L_7:
        /*0030*/ 	.byte	0x04, 0x11
        /*0032*/ 	.short	(.L_9 - .L_8)
	.align		4
.L_8:
        /*0034*/ 	.word	index@($__internal_0_$__cuda_sm20_div_rn_f64_full)
        /*0038*/ 	.word	0x00000000


	//----- nvinfo : EIATTR_FRAME_SIZE
	.align		4
.L_9:
        /*003c*/ 	.byte	0x04, 0x11
        /*003e*/ 	.short	(.L_11 - .L_10)
	.align		4
.L_10:
        /*0040*/ 	.word	index@(mfi_many_series_one_param_f32)
        /*0044*/ 	.word	0x00000000


	//----- nvinfo : EIATTR_MIN_STACK_SIZE
	.align		4
.L_11:
        /*0048*/ 	.byte	0x04, 0x12
        /*004a*/ 	.short	(.L_13 - .L_12)
	.align		4
.L_12:
        /*004c*/ 	.word	index@(mfi_many_series_one_param_f32)
        /*0050*/ 	.word	0x00000000


	//----- nvinfo : EIATTR_MIN_STACK_SIZE
	.align		4
.L_13:
        /*0054*/ 	.byte	0x04, 0x12
        /*0056*/ 	.short	(.L_15 - .L_14)
	.align		4
.L_14:
        /*0058*/ 	.word	index@(mfi_batch_f32)
        /*005c*/ 	.word	0x00000000
.L_15:


//--------------------- .nv.compat                --------------------------
	.section	.nv.compat,"",@"SHT_CUDA_COMPAT_INFO"
	.align	4
        /*0000*/ 	.byte	0x02, 0x09, 0x00, 0x00, 0x02, 0x02, 0x01, 0x00, 0x02, 0x05, 0x05, 0x00, 0x03, 0x07, 0x01, 0x01
        /*0010*/ 	.byte	0x02, 0x03, 0x00, 0x00, 0x02, 0x06, 0x01, 0x00, 0x04, 0x0b, 0x08, 0x00, 0x01, 0x00, 0x00, 0x00
        /*0020*/ 	.byte	0x00, 0x00, 0x00, 0x00


//--------------------- .nv.info.mfi_many_series_one_param_f32 --------------------------
	.section	.nv.info.mfi_many_series_one_param_f32,"",@"SHT_CUDA_INFO"
	.sectionflags	@""
	.align	4


	//----- nvinfo : EIATTR_CUDA_API_VERSION
	.align		4
        /*0000*/ 	.byte	0x04, 0x37
        /*0002*/ 	.short	(.L_17 - .L_16)
.L_16:
        /*0004*/ 	.word	0x00000082


	//----- nvinfo : EIATTR_KPARAM_INFO
	.align		4
.L_17:
        /*0008*/ 	.byte	0x04, 0x17
        /*000a*/ 	.short	(.L_19 - .L_18)
.L_18:
        /*000c*/ 	.word	0x00000000
        /*0010*/ 	.short	0x0006
        /*0012*/ 	.short	0x0028
        /*0014*/ 	.byte	0x00, 0xf5, 0x21, 0x00


	//----- nvinfo : EIATTR_KPARAM_INFO
	.align		4
.L_19:
        /*0018*/ 	.byte	0x04, 0x17
        /*001a*/ 	.short	(.L_21 - .L_20)
.L_20:
        /*001c*/ 	.word	0x00000000
        /*0020*/ 	.short	0x0005
        /*0022*/ 	.short	0x0020
        /*0024*/ 	.byte	0x00, 0xf0, 0x11, 0x00


	//----- nvinfo : EIATTR_KPARAM_INFO
	.align		4
.L_21:
        /*0028*/ 	.byte	0x04, 0x17
        /*002a*/ 	.short	(.L_23 - .L_22)
.L_22:
        /*002c*/ 	.word	0x00000000
        /*0030*/ 	.short	0x0004
        /*0032*/ 	.short	0x001c
        /*0034*/ 	.byte	0x00, 0xf0, 0x11, 0x00


	//----- nvinfo : EIATTR_KPARAM_INFO
	.align		4
.L_23:
        /*0038*/ 	.byte	0x04, 0x17
        /*003a*/ 	.short	(.L_25 - .L_24)
.L_24:
        /*003c*/ 	.word	0x00000000
        /*0040*/ 	.short	0x0003
        /*0042*/ 	.short	0x0018
        /*0044*/ 	.byte	0x00, 0xf0, 0x11, 0x00


	//----- nvinfo : EIATTR_KPARAM_INFO
	.align		4
.L_25:
        /*0048*/ 	.byte	0x04, 0x17
        /*004a*/ 	.short	(.L_27 - .L_26)
.L_26:
        /*004c*/ 	.word	0x00000000
        /*0050*/ 	.short	0x0002
        /*0052*/ 	.short	0x0010
        /*0054*/ 	.byte	0x00, 0xf5, 0x21, 0x00


	//----- nvinfo : EIATTR_KPARAM_INFO
	.align		4
.L_27:
        /*0058*/ 	.byte	0x04, 0x17
        /*005a*/ 	.short	(.L_29 - .L_28)
.L_28:
        /*005c*/ 	.word	0x00000000
        /*0060*/ 	.short	0x0001
        /*0062*/ 	.short	0x0008
        /*0064*/ 	.byte	0x00, 0xf5, 0x21, 0x00


	//----- nvinfo : EIATTR_KPARAM_INFO
	.align		4
.L_29:
        /*0068*/ 	.byte	0x04, 0x17
        /*006a*/ 	.short	(.L_31 - .L_30)
.L_30:
        /*006c*/ 	.word	0x00000000
        /*0070*/ 	.short	0x0000
        /*0072*/ 	.short	0x0000
        /*0074*/ 	.byte	0x00, 0xf5, 0x21, 0x00


	//----- nvinfo : EIATTR_SPARSE_MMA_MASK
	.align		4
.L_31:
        /*0078*/ 	.byte	0x03, 0x50
        /*007a*/ 	.short	0x0000


	//----- nvinfo : EIATTR_MAXREG_COUNT
	.align		4
        /*007c*/ 	.byte	0x03, 0x1b
        /*007e*/ 	.short	0x00ff


	//----- nvinfo : EIATTR_MERCURY_ISA_VERSION
	.align		4
        /*0080*/ 	.byte	0x03, 0x5f
        /*0082*/ 	.short	0x0101


	//----- nvinfo : EIATTR_VRC_CTA_INIT_COUNT
	.align		4
        /*0084*/ 	.byte	0x02, 0x4a
	.zero		1
	.zero		1


	//----- nvinfo : EIATTR_EXIT_INSTR_OFFSETS
	.align		4
        /*0088*/ 	.byte	0x04, 0x1c
        /*008a*/ 	.short	(.L_33 - .L_32)


	//   ....[0]....
.L_32:
        /*008c*/ 	.word	0x00000090


	//   ....[1]....
        /*0090*/ 	.word	0x00000140


	//   ....[2]....
        /*0094*/ 	.word	0x000001f0


	//   ....[3]....
        /*0098*/ 	.word	0x00000340


	//   ....[4]....
        /*009c*/ 	.word	0x00001ac0


	//   ....[5]....
        /*00a0*/ 	.word	0x00002130


	//   ....[6]....
        /*00a4*/ 	.word	0x000035c0


	//----- nvinfo : EIATTR_CRS_STACK_SIZE
	.align		4
.L_33:
        /*00a8*/ 	.byte	0x04, 0x1e
        /*00aa*/ 	.short	(.L_35 - .L_34)
.L_34:
        /*00ac*/ 	.word	0x00000000


	//----- nvinfo : EIATTR_CBANK_PARAM_SIZE
	.align		4
.L_35:
        /*00b0*/ 	.byte	0x03, 0x19
        /*00b2*/ 	.short	0x0030


	//----- nvinfo : EIATTR_PARAM_CBANK
	.align		4
        /*00b4*/ 	.byte	0x04, 0x0a
        /*00b6*/ 	.short	(.L_37 - .L_36)
	.align		4
.L_36:
        /*00b8*/ 	.word	index@(.nv.constant0.mfi_many_series_one_param_f32)
        /*00bc*/ 	.short	0x0380
        /*00be*/ 	.short	0x0030


	//----- nvinfo : EIATTR_SW_WAR
	.align		4
.L_37:
        /*00c0*/ 	.byte	0x04, 0x36
        /*00c2*/ 	.short	(.L_39 - .L_38)
.L_38:
        /*00c4*/ 	.word	0x00000008
.L_39:


//--------------------- .nv.info.mfi_batch_f32    --------------------------
	.section	.nv.info.mfi_batch_f32,"",@"SHT_CUDA_INFO"
	.sectionflags	@""
	.align	4


	//----- nvinfo : EIATTR_CUDA_API_VERSION
	.align		4
        /*0000*/ 	.byte	0x04, 0x37
        /*0002*/ 	.short	(.L_41 - .L_40)
.L_40:
        /*0004*/ 	.word	0x00000082


	//----- nvinfo : EIATTR_KPARAM_INFO
	.align		4
.L_41:
        /*0008*/ 	.byte	0x04, 0x17
        /*000a*/ 	.short	(.L_43 - .L_42)
.L_42:
        /*000c*/ 	.word	0x00000000
        /*0010*/ 	.short	0x0006
        /*0012*/ 	.short	0x0028
        /*0014*/ 	.byte	0x00, 0xf5, 0x21, 0x00


	//----- nvinfo : EIATTR_KPARAM_INFO
	.align		4
.L_43:
        /*0018*/ 	.byte	0x04, 0x17
        /*001a*/ 	.short	(.L_45 - .L_44)
.L_44:
        /*001c*/ 	.word	0x00000000
        /*0020*/ 	.short	0x0005
        /*0022*/ 	.short	0x0020
        /*0024*/ 	.byte	0x00, 0xf0, 0x11, 0x00


	//----- nvinfo : EIATTR_KPARAM_INFO
	.align		4
.L_45:
        /*0028*/ 	.byte	0x04, 0x17
        /*002a*/ 	.short	(.L_47 - .L_46)
.L_46:
        /*002c*/ 	.word	0x00000000
        /*0030*/ 	.short	0x0004
        /*0032*/ 	.short	0x0018
        /*0034*/ 	.byte	0x00, 0xf5, 0x21, 0x00


	//----- nvinfo : EIATTR_KPARAM_INFO
	.align		4
.L_47:
        /*0038*/ 	.byte	0x04, 0x17
        /*003a*/ 	.short	(.L_49 - .L_48)
.L_48:
        /*003c*/ 	.word	0x00000000
        /*0040*/ 	.short	0x0003
        /*0042*/ 	.short	0x0014
        /*0044*/ 	.byte	0x00, 0xf0, 0x11, 0x00


	//----- nvinfo : EIATTR_KPARAM_INFO
	.align		4
.L_49:
        /*0048*/ 	.byte	0x04, 0x17
        /*004a*/ 	.short	(.L_51 - .L_50)
.L_50:
        /*004c*/ 	.word	0x00000000
        /*0050*/ 	.short	0x0002
        /*0052*/ 	.short	0x0010
        /*0054*/ 	.byte	0x00, 0xf0, 0x11, 0x00


	//----- nvinfo : EIATTR_KPARAM_INFO
	.align		4
.L_51:
        /*0058*/ 	.byte	0x04, 0x17
        /*005a*/ 	.short	(.L_53 - .L_52)
.L_52:
        /*005c*/ 	.word	0x00000000
        /*0060*/ 	.short	0x0001
        /*0062*/ 	.short	0x0008
        /*0064*/ 	.byte	0x00, 0xf5, 0x21, 0x00


	//----- nvinfo : EIATTR_KPARAM_INFO
	.align		4
.L_53:
        /*0068*/ 	.byte	0x04, 0x17
        /*006a*/ 	.short	(.L_55 - .L_54)
.L_54:
        /*006c*/ 	.word	0x00000000
        /*0070*/ 	.short	0x0000
        /*0072*/ 	.short	0x0000
        /*0074*/ 	.byte	0x00, 0xf5, 0x21, 0x00


	//----- nvinfo : EIATTR_SPARSE_MMA_MASK
	.align		4
.L_55:
        /*0078*/ 	.byte	0x03, 0x50
        /*007a*/ 	.short	0x0000


	//----- nvinfo : EIATTR_MAXREG_COUNT
	.align		4
        /*007c*/ 	.byte	0x03, 0x1b
        /*007e*/ 	.short	0x00ff


	//----- nvinfo : EIATTR_NUM_BARRIERS
	.align		4
        /*0080*/ 	.byte	0x02, 0x4c
        /*0082*/ 	.byte	0x01
	.zero		1


	//----- nvinfo : EIATTR_MERCURY_ISA_VERSION
	.align		4
        /*0084*/ 	.byte	0x03, 0x5f
        /*0086*/ 	.short	0x0101


	//----- nvinfo : EIATTR_VRC_CTA_INIT_COUNT
	.align		4
        /*0088*/ 	.byte	0x02, 0x4a
	.zero		1
	.zero		1


	//----- nvinfo : EIATTR_EXIT_INSTR_OFFSETS
	.align		4
        /*008c*/ 	.byte	0x04, 0x1c
        /*008e*/ 	.short	(.L_57 - .L_56)


	//   ....[0]....
.L_56:
        /*0090*/ 	.word	0x00000050


	//   ....[1]....
        /*0094*/ 	.word	0x00000230


	//   ....[2]....
        /*0098*/ 	.word	0x00000280


	//   ....[3]....
        /*009c*/ 	.word	0x00001500


	//   ....[4]....
        /*00a0*/ 	.word	0x00001a70


	//   ....[5]....
        /*00a4*/ 	.word	0x000023e0


	//----- nvinfo : EIATTR_CRS_STACK_SIZE
	.align		4
.L_57:
        /*00a8*/ 	.byte	0x04, 0x1e
        /*00aa*/ 	.short	(.L_59 - .L_58)
.L_58:
        /*00ac*/ 	.word	0x00000000


	//----- nvinfo : EIATTR_CBANK_PARAM_SIZE
	.align		4
.L_59:
        /*00b0*/ 	.byte	0x03, 0x19
        /*00b2*/ 	.short	0x0030


	//----- nvinfo : EIATTR_PARAM_CBANK
	.align		4
        /*00b4*/ 	.byte	0x04, 0x0a
        /*00b6*/ 	.short	(.L_61 - .L_60)
	.align		4
.L_60:
        /*00b8*/ 	.word	index@(.nv.constant0.mfi_batch_f32)
        /*00bc*/ 	.short	0x0380
        /*00be*/ 	.short	0x0030


	//----- nvinfo : EIATTR_SW_WAR
	.align		4
.L_61:
        /*00c0*/ 	.byte	0x04, 0x36
        /*00c2*/ 	.short	(.L_63 - .L_62)
.L_62:
        /*00c4*/ 	.word	0x00000008
.L_63:


//--------------------- .nv.callgraph             --------------------------
	.section	.nv.callgraph,"",@"SHT_CUDA_CALLGRAPH"
	.align	4
	.sectionentsize	8
	.align		4
        /*0000*/ 	.word	0x00000000
	.align		4
        /*0004*/ 	.word	0xffffffff
	.align		4
        /*0008*/ 	.word	0x00000000
	.align		4
        /*000c*/ 	.word	0xfffffffe
	.align		4
        /*0010*/ 	.word	0x00000000
	.align		4
        /*0014*/ 	.word	0xfffffffd
	.align		4
        /*0018*/ 	.word	0x00000000
	.align		4
        /*001c*/ 	.word	0xfffffffc


//--------------------- .text.mfi_many_series_one_param_f32 --------------------------
	.section	.text.mfi_many_series_one_param_f32,"ax",@progbits
	.align	128
        .global         mfi_many_series_one_param_f32
        .type           mfi_many_series_one_param_f32,@function
        .size           mfi_many_series_one_param_f32,(.L_x_67 - mfi_many_series_one_param_f32)
        .other          mfi_many_series_one_param_f32,@"STO_CUDA_ENTRY STV_DEFAULT"
mfi_many_series_one_param_f32:
.text.mfi_many_series_one_param_f32:
[----:B------:R-:W-:Y:S08]  /*0000*/  LDC R1, c[0x0][0x37c] ;  /* 0x0000df00ff017b82 */ /* 0x000ff00000000800 */
[----:B------:R-:W0:Y:S01]  /*0010*/  S2UR UR17, SR_CTAID.X ;  /* 0x00000000001179c3 */ /* 0x000e220000002500 */
[----:B------:R-:W1:Y:S01]  /*0020*/  LDCU UR15, c[0x0][0x3a0] ;  /* 0x00007400ff0f77ac */ /* 0x000e620008000800 */
[----:B------:R-:W1:Y:S02]  /*0030*/  LDCU.64 UR6, c[0x0][0x398] ;  /* 0x00007300ff0677ac */ /* 0x000e640008000a00 */
[----:B-1----:R-:W-:-:S02]  /*0040*/  UISETP.LT.AND UP1, UPT, UR15, UR6, UPT ;  /* 0x000000060f00728c */ /* 0x002fc4000bf21270 */
[----:B0-----:R-:W-:Y:S02]  /*0050*/  UISETP.GE.AND UP0, UPT, UR17, UR7, UPT ;  /* 0x000000071100728c */ /* 0x001fe4000bf06270 */
[----:B------:R-:W-:-:S04]  /*0060*/  USEL UR4, UR15, UR6, UP1 ;  /* 0x000000060f047287 */ /* 0x000fc80008800000 */
[----:B------:R-:W-:-:S06]  /*0070*/  UISETP.LT.OR UP0, UPT, UR4, 0x1, UP0 ;  /* 0x000000010400788c */ /* 0x000fcc0008701670 */
[----:B------:R-:W-:-:S13]  /*0080*/  PLOP3.LUT P0, PT, PT, PT, UP0, 0x80, 0x8 ;  /* 0x000000000008781c */ /* 0x000fda0003f0f008 */
[----:B------:R-:W-:Y:S05]  /*0090*/  @P0 EXIT ;  /* 0x000000000000094d */ /* 0x000fea0003800000 */
[----:B------:R-:W0:Y:S01]  /*00a0*/  LDC.64 R2, c[0x0][0x390] ;  /* 0x0000e400ff027b82 */ /* 0x000e220000000a00 */
[----:B------:R-:W1:Y:S01]  /*00b0*/  LDCU.64 UR12, c[0x0][0x358] ;  /* 0x00006b00ff0c77ac */ /* 0x000e620008000a00 */
[----:B------:R-:W-:-:S04]  /*00c0*/  IMAD.U32 R5, RZ, RZ, UR17 ;  /* 0x00000011ff057e24 */ /* 0x000fc8000f8e00ff */
[----:B0-----:R-:W-:-:S06]  /*00d0*/  IMAD.WIDE.U32 R2, R5, 0x4, R2 ;  /* 0x0000000405027825 */ /* 0x001fcc00078e0002 */
[----:B-1----:R-:W2:Y:S02]  /*00e0*/  LDG.E.CONSTANT R2, desc[UR12][R2.64] ;  /* 0x0000000c02027981 */ /* 0x002ea4000c1e9900 */
[----:B--2---:R-:W-:-:S13]  /*00f0*/  R2UR UR5, R2 ;  /* 0x00000000020572ca */ /* 0x004fda00000e0000 */
[----:B------:R-:W-:-:S09]  /*0100*/  UISETP.GE.U32.AND UP0, UPT, UR5, UR15, UPT ;  /* 0x0000000f0500728c */ /* 0x000fd2000bf06070 */
[----:B------:R-:W-:Y:S05]  /*0110*/  BRA.U !UP0, `(.L_x_0) ;  /* 0x0000000108387547 */ /* 0x000fea000b800000 */
[----:B------:R-:W0:Y:S02]  /*0120*/  S2R R0, SR_TID.X ;  /* 0x0000000000007919 */ /* 0x000e240000002100 */
[----:B0-----:R-:W-:-:S13]  /*0130*/  ISETP.GE.U32.AND P0, PT, R0, UR15, PT ;  /* 0x0000000f00007c0c */ /* 0x001fda000bf06070 */
[----:B------:R-:W-:Y:S05]  /*0140*/  @P0 EXIT ;  /* 0x000000000000094d */ /* 0x000fea0003800000 */
[----:B------:R-:W0:Y:S01]  /*0150*/  LDC.64 R4, c[0x0][0x3a8] ;  /* 0x0000ea00ff047b82 */ /* 0x000e220000000a00 */
[----:B------:R-:W-:Y:S01]  /*0160*/  IMAD.MOV.U32 R7, RZ, RZ, 0x7fffffff ;  /* 0x7fffffffff077424 */ /* 0x000fe200078e00ff */
[----:B------:R-:W1:Y:S06]  /*0170*/  LDCU UR4, c[0x0][0x360] ;  /* 0x00006c00ff0477ac */ /* 0x000e6c0008000800 */
.L_x_1:
[----:B--2---:R-:W-:-:S04]  /*0180*/  IMAD.U32 R3, RZ, RZ, UR7 ;  /* 0x00000007ff037e24 */ /* 0x004fc8000f8e00ff */
[C---:B------:R-:W-:Y:S02]  /*0190*/  IMAD R3, R0.reuse, R3, UR17 ;  /* 0x0000001100037e24 */ /* 0x040fe4000f8e0203 */
[----:B-1----:R-:W-:Y:S02]  /*01a0*/  VIADD R0, R0, UR4 ;  /* 0x0000000400007c36 */ /* 0x002fe40008000000 */
[----:B0-----:R-:W-:-:S03]  /*01b0*/  IMAD.WIDE R2, R3, 0x4, R4 ;  /* 0x0000000403027825 */ /* 0x001fc600078e0204 */
[----:B------:R-:W-:Y:S02]  /*01c0*/  ISETP.GE.AND P0, PT, R0, UR15, PT ;  /* 0x0000000f00007c0c */ /* 0x000fe4000bf06270 */
[----:B------:R2:W-:Y:S11]  /*01d0*/  STG.E desc[UR12][R2.64], R7 ;  /* 0x0000000702007986 */ /* 0x0005f6000c10190c */
[----:B------:R-:W-:Y:S05]  /*01e0*/  @!P0 BRA `(.L_x_1) ;  /* 0xfffffffc00e48947 */ /* 0x000fea000383ffff */
[----:B------:R-:W-:Y:S05]  /*01f0*/  EXIT ;  /* 0x000000000000794d */ /* 0x000fea0003800000 */
.L_x_0:
[----:B------:R-:W0:Y:S01]  /*0200*/  S2R R0, SR_TID.X ;  /* 0x0000000000007919 */ /* 0x000e220000002100 */
[----:B------:R-:W-:Y:S01]  /*0210*/  UIADD3 UR18, UPT, UPT, UR5, UR6, URZ ;  /* 0x0000000605127290 */ /* 0x000fe2000fffe0ff */
[----:B------:R-:W-:Y:S03]  /*0220*/  BSSY.RECONVERGENT B0, `(.L_x_2) ;  /* 0x0000011000007945 */ /* 0x000fe60003800200 */
[----:B------:R-:W-:-:S04]  /*0230*/  UIADD3 UR24, UPT, UPT, UR18, -0x1, URZ ;  /* 0xffffffff12187890 */ /* 0x000fc8000fffe0ff */
[----:B------:R-:W-:-:S04]  /*0240*/  UISETP.LT.AND UP0, UPT, UR24, UR15, UPT ;  /* 0x0000000f1800728c */ /* 0x000fc8000bf01270 */
[----:B------:R-:W-:-:S06]  /*0250*/  USEL UR4, UR24, UR15, UP0 ;  /* 0x0000000f18047287 */ /* 0x000fcc0008000000 */
[C---:B0-----:R-:W-:Y:S02]  /*0260*/  ISETP.GE.AND P0, PT, R0.reuse, UR4, PT ;  /* 0x0000000400007c0c */ /* 0x041fe4000bf06270 */
[----:B------:R-:W-:-:S11]  /*0270*/  ISETP.NE.AND P1, PT, R0, RZ, PT ;  /* 0x000000ff0000720c */ /* 0x000fd60003f25270 */
[----:B------:R-:W-:Y:S05]  /*0280*/  @P0 BRA `(.L_x_3) ;  /* 0x0000000000280947 */ /* 0x000fea0003800000 */
[----:B------:R-:W0:Y:S01]  /*0290*/  LDC R7, c[0x0][0x360] ;  /* 0x0000d800ff077b82 */ /* 0x000e220000000800 */
[----:B------:R-:W-:-:S07]  /*02a0*/  IMAD.MOV.U32 R9, RZ, RZ, 0x7fffffff ;  /* 0x7fffffffff097424 */ /* 0x000fce00078e00ff */
[----:B------:R-:W1:Y:S02]  /*02b0*/  LDC.64 R4, c[0x0][0x3a8] ;  /* 0x0000ea00ff047b82 */ /* 0x000e640000000a00 */
.L_x_4:
[----:B--2---:R-:W-:-:S04]  /*02c0*/  IMAD.U32 R3, RZ, RZ, UR7 ;  /* 0x00000007ff037e24 */ /* 0x004fc8000f8e00ff */
[----:B------:R-:W-:Y:S02]  /*02d0*/  IMAD R3, R0, R3, UR17 ;  /* 0x0000001100037e24 */ /* 0x000fe4000f8e0203 */
[----:B0-----:R-:W-:Y:S02]  /*02e0*/  IMAD.IADD R0, R7, 0x1, R0 ;  /* 0x0000000107007824 */ /* 0x001fe400078e0200 */
[----:B-1----:R-:W-:-:S03]  /*02f0*/  IMAD.WIDE R2, R3, 0x4, R4 ;  /* 0x0000000403027825 */ /* 0x002fc600078e0204 */
[----:B------:R-:W-:Y:S02]  /*0300*/  ISETP.GE.AND P0, PT, R0, UR4, PT ;  /* 0x0000000400007c0c */ /* 0x000fe4000bf06270 */
[----:B------:R2:W-:Y:S11]  /*0310*/  STG.E desc[UR12][R2.64], R9 ;  /* 0x0000000902007986 */ /* 0x0005f6000c10190c */
[----:B------:R-:W-:Y:S05]  /*0320*/  @!P0 BRA `(.L_x_4) ;  /* 0xfffffffc00e48947 */ /* 0x000fea000383ffff */
.L_x_3:
[----:B------:R-:W-:Y:S05]  /*0330*/  BSYNC.RECONVERGENT B0 ;  /* 0x0000000000007941 */ /* 0x000fea0003800200 */
.L_x_2:
[----:B------:R-:W-:Y:S05]  /*0340*/  @P1 EXIT ;  /* 0x000000000000194d */ /* 0x000fea0003800000 */
[----:B------:R-:W-:Y:S02]  /*0350*/  UISETP.GE.U32.AND UP0, UPT, UR6, 0x8, UPT ;  /* 0x000000080600788c */ /* 0x000fe4000bf06070 */
[----:B------:R-:W-:Y:S01]  /*0360*/  ULOP3.LUT UR10, UR6, 0x7, URZ, 0xc0, !UPT ;  /* 0x00000007060a7892 */ /* 0x000fe2000f8ec0ff */
[----:B------:R-:W-:-:S06]  /*0370*/  UMOV UR4, URZ ;  /* 0x000000ff00047c82 */ /* 0x000fcc0008000000 */
[----:B------:R-:W-:Y:S05]  /*0380*/  BRA.U !UP0, `(.L_x_5) ;  /* 0x00000001085c7547 */ /* 0x000fea000b800000 */
[----:B------:R-:W0:Y:S01]  /*0390*/  S2UR UR9, SR_CgaCtaId ;  /* 0x00000000000979c3 */ /* 0x000e220000008800 */
[----:B------:R-:W-:Y:S01]  /*03a0*/  UMOV UR8, 0x400 ;  /* 0x0000040000087882 */ /* 0x000fe20000000000 */
[----:B------:R-:W-:Y:S02]  /*03b0*/  ULOP3.LUT UR4, UR6, 0x7ffffff8, URZ, 0xc0, !UPT ;  /* 0x7ffffff806047892 */ /* 0x000fe4000f8ec0ff */
[----:B0-----:R-:W-:Y:S02]  /*03c0*/  ULEA UR8, UR9, UR8, 0x18 ;  /* 0x0000000809087291 */ /* 0x001fe4000f8ec0ff */
[----:B------:R-:W-:Y:S02]  /*03d0*/  UIADD3 UR9, UPT, UPT, -UR4, URZ, URZ ;  /* 0x000000ff04097290 */ /* 0x000fe4000fffe1ff */
[----:B------:R-:W-:-:S12]  /*03e0*/  UIADD3 UR8, UPT, UPT, UR8, 0x20, URZ ;  /* 0x0000002008087890 */ /* 0x000fd8000fffe0ff */
.L_x_6:
[----:B------:R-:W-:Y:S02]  /*03f0*/  ULEA UR11, UR6, UR8, 0x3 ;  /* 0x00000008060b7291 */ /* 0x000fe4000f8e18ff */
[----:B------:R-:W-:-:S04]  /*0400*/  UIADD3 UR9, UPT, UPT, UR9, 0x8, URZ ;  /* 0x0000000809097890 */ /* 0x000fc8000fffe0ff */
[----:B------:R-:W-:-:S03]  /*0410*/  UISETP.NE.AND UP0, UPT, UR9, URZ, UPT ;  /* 0x000000ff0900728c */ /* 0x000fc6000bf05270 */
[----:B------:R-:W-:Y:S04]  /*0420*/  STS.64 [UR11+-0x20], RZ ;  /* 0xffffe0ffff007988 */ /* 0x000fe80008000a0b */
[----:B------:R-:W-:Y:S04]  /*0430*/  STS.128 [UR8+-0x20], RZ ;  /* 0xffffe0ffff007988 */ /* 0x000fe80008000c08 */
[----:B------:R-:W-:Y:S04]  /*0440*/  STS.64 [UR11+-0x18], RZ ;  /* 0xffffe8ffff007988 */ /* 0x000fe80008000a0b */
[----:B------:R-:W-:Y:S04]  /*0450*/  STS.64 [UR11+-0x10], RZ ;  /* 0xfffff0ffff007988 */ /* 0x000fe80008000a0b */
[----:B------:R-:W-:Y:S04]  /*0460*/  STS.128 [UR8+-0x10], RZ ;  /* 0xfffff0ffff007988 */ /* 0x000fe80008000c08 */
[----:B------:R-:W-:Y:S04]  /*0470*/  STS.64 [UR11+-0x8], RZ ;  /* 0xfffff8ffff007988 */ /* 0x000fe80008000a0b */
[----:B------:R-:W-:Y:S04]  /*0480*/  STS.64 [UR11], RZ ;  /* 0x000000ffff007988 */ /* 0x000fe80008000a0b */
[----:B------:R-:W-:Y:S04]  /*0490*/  STS.128 [UR8], RZ ;  /* 0x000000ffff007988 */ /* 0x000fe80008000c08 */
[----:B------:R-:W-:Y:S04]  /*04a0*/  STS.64 [UR11+0x8], RZ ;  /* 0x000008ffff007988 */ /* 0x000fe80008000a0b */
[----:B------:R-:W-:Y:S04]  /*04b0*/  STS.64 [UR11+0x10], RZ ;  /* 0x000010ffff007988 */ /* 0x000fe80008000a0b */
[----:B------:R-:W-:Y:S01]  /*04c0*/  STS.128 [UR8+0x10], RZ ;  /* 0x000010ffff007988 */ /* 0x000fe20008000c08 */
[----:B------:R-:W-:-:S03]  /*04d0*/  UIADD3 UR8, UPT, UPT, UR8, 0x40, URZ ;  /* 0x0000004008087890 */ /* 0x000fc6000fffe0ff */
[----:B------:R-:W-:Y:S01]  /*04e0*/  STS.64 [UR11+0x18], RZ ;  /* 0x000018ffff007988 */ /* 0x000fe20008000a0b */
[----:B------:R-:W-:Y:S08]  /*04f0*/  BRA.U UP0, `(.L_x_6) ;  /* 0xfffffffd00bc7547 */ /* 0x000ff0000b83ffff */
.L_x_5:
[----:B------:R-:W0:Y:S01]  /*0500*/  S2UR UR9, SR_CgaCtaId ;  /* 0x00000000000979c3 */ /* 0x000e220000008800 */
[----:B------:R-:W-:Y:S01]  /*0510*/  UISETP.NE.AND UP0, UPT, UR10, URZ, UPT ;  /* 0x000000ff0a00728c */ /* 0x000fe2000bf05270 */
[----:B------:R-:W-:Y:S02]  /*0520*/  UMOV UR8, 0x400 ;  /* 0x0000040000087882 */ /* 0x000fe40000000000 */
[----:B0-----:R-:W-:-:S04]  /*0530*/  ULEA UR14, UR9, UR8, 0x18 ;  /* 0x00000008090e7291 */ /* 0x001fc8000f8ec0ff */
[----:B------:R-:W-:Y:S02]  /*0540*/  ULEA UR19, UR6, UR14, 0x3 ;  /* 0x0000000e06137291 */ /* 0x000fe4000f8e18ff */
[----:B------:R-:W-:Y:S10]  /*0550*/  BRA.U !UP0, `(.L_x_7) ;  /* 0x0000000108807547 */ /* 0x000ff4000b800000 */
[----:B------:R-:W-:Y:S02]  /*0560*/  UISETP.GE.U32.AND UP0, UPT, UR10, 0x4, UPT ;  /* 0x000000040a00788c */ /* 0x000fe4000bf06070 */
[----:B------:R-:W-:-:S04]  /*0570*/  ULOP3.LUT UR8, UR6, 0x3, URZ, 0xc0, !UPT ;  /* 0x0000000306087892 */ /* 0x000fc8000f8ec0ff */
[----:B------:R-:W-:-:S03]  /*0580*/  UISETP.NE.AND UP1, UPT, UR8, URZ, UPT ;  /* 0x000000ff0800728c */ /* 0x000fc6000bf25270 */
[----:B------:R-:W-:Y:S08]  /*0590*/  BRA.U !UP0, `(.L_x_8) ;  /* 0x00000001082c7547 */ /* 0x000ff0000b800000 */
[----:B------:R-:W-:Y:S02]  /*05a0*/  ULEA UR9, UR4, UR14, 0x3 ;  /* 0x0000000e04097291 */ /* 0x000fe4000f8e18ff */
[----:B------:R-:W-:Y:S02]  /*05b0*/  ULEA UR10, UR4, UR19, 0x3 ;  /* 0x00000013040a7291 */ /* 0x000fe4000f8e18ff */
[----:B------:R-:W-:-:S05]  /*05c0*/  UIADD3 UR4, UPT, UPT, UR4, 0x4, URZ ;  /* 0x0000000404047890 */ /* 0x000fca000fffe0ff */
[----:B------:R-:W-:Y:S04]  /*05d0*/  STS.64 [UR9], RZ ;  /* 0x000000ffff007988 */ /* 0x000fe80008000a09 */
[----:B------:R-:W-:Y:S04]  /*05e0*/  STS.64 [UR10], RZ ;  /* 0x000000ffff007988 */ /* 0x000fe80008000a0a */
[----:B------:R-:W-:Y:S04]  /*05f0*/  STS.64 [UR9+0x8], RZ ;  /* 0x000008ffff007988 */ /* 0x000fe80008000a09 */
[----:B------:R-:W-:Y:S04]  /*0600*/  STS.64 [UR10+0x8], RZ ;  /* 0x000008ffff007988 */ /* 0x000fe80008000a0a */
[----:B------:R-:W-:Y:S04]  /*0610*/  STS.64 [UR9+0x10], RZ ;  /* 0x000010ffff007988 */ /* 0x000fe80008000a09 */
[----:B------:R-:W-:Y:S04]  /*0620*/  STS.64 [UR10+0x10], RZ ;  /* 0x000010ffff007988 */ /* 0x000fe80008000a0a */
[----:B------:R-:W-:Y:S04]  /*0630*/  STS.64 [UR9+0x18], RZ ;  /* 0x000018ffff007988 */ /* 0x000fe80008000a09 */
[----:B------:R-:W-:Y:S01]  /*0640*/  STS.64 [UR10+0x18], RZ ;  /* 0x000018ffff007988 */ /* 0x000fe20008000a0a */
.L_x_8:
[----:B------:R-:W-:Y:S05]  /*0650*/  BRA.U !UP1, `(.L_x_7) ;  /* 0x0000000109407547 */ /* 0x000fea000b800000 */
[----:B------:R-:W-:Y:S02]  /*0660*/  UISETP.NE.AND UP0, UPT, UR8, 0x1, UPT ;  /* 0x000000010800788c */ /* 0x000fe4000bf05270 */
[----:B------:R-:W-:-:S04]  /*0670*/  ULOP3.LUT UR9, UR6, 0x1, URZ, 0xc0, !UPT ;  /* 0x0000000106097892 */ /* 0x000fc8000f8ec0ff */
[----:B------:R-:W-:-:S06]  /*0680*/  UISETP.NE.U32.AND UP1, UPT, UR9, 0x1, UPT ;  /* 0x000000010900788c */ /* 0x000fcc000bf25070 */
[----:B------:R-:W-:Y:S01]  /*0690*/  PLOP3.LUT P0, PT, PT, PT, UP1, 0x80, 0x8 ;  /* 0x000000000008781c */ /* 0x000fe20003f0f018 */
[----:B------:R-:W-:-:S12]  /*06a0*/  BRA.U !UP0, `(.L_x_9) ;  /* 0x00000001081c7547 */ /* 0x000fd8000b800000 */
[----:B------:R-:W-:Y:S02]  /*06b0*/  ULEA UR8, UR4, UR14, 0x3 ;  /* 0x0000000e04087291 */ /* 0x000fe4000f8e18ff */
[----:B------:R-:W-:Y:S02]  /*06c0*/  ULEA UR9, UR4, UR19, 0x3 ;  /* 0x0000001304097291 */ /* 0x000fe4000f8e18ff */
[----:B------:R-:W-:-:S05]  /*06d0*/  UIADD3 UR4, UPT, UPT, UR4, 0x2, URZ ;  /* 0x0000000204047890 */ /* 0x000fca000fffe0ff */
[----:B------:R-:W-:Y:S04]  /*06e0*/  STS.64 [UR8], RZ ;  /* 0x000000ffff007988 */ /* 0x000fe80008000a08 */
[----:B------:R-:W-:Y:S04]  /*06f0*/  STS.64 [UR9], RZ ;  /* 0x000000ffff007988 */ /* 0x000fe80008000a09 */
[----:B------:R-:W-:Y:S04]  /*0700*/  STS.64 [UR8+0x8], RZ ;  /* 0x000008ffff007988 */ /* 0x000fe80008000a08 */
[----:B------:R-:W-:Y:S01]  /*0710*/  STS.64 [UR9+0x8], RZ ;  /* 0x000008ffff007988 */ /* 0x000fe20008000a09 */
.L_x_9:
[----:B------:R-:W-:Y:S02]  /*0720*/  @!UP1 ULEA UR8, UR4, UR14, 0x3 ;  /* 0x0000000e04089291 */ /* 0x000fe4000f8e18ff */
[----:B------:R-:W-:-:S07]  /*0730*/  @!UP1 ULEA UR4, UR4, UR19, 0x3 ;  /* 0x0000001304049291 */ /* 0x000fce000f8e18ff */
[----:B------:R-:W-:Y:S04]  /*0740*/  @!P0 STS.64 [UR8], RZ ;  /* 0x000000ffff008988 */ /* 0x000fe80008000a08 */
[----:B------:R-:W-:Y:S01]  /*0750*/  @!P0 STS.64 [UR4], RZ ;  /* 0x000000ffff008988 */ /* 0x000fe20008000a04 */
.L_x_7:
[----:B------:R-:W0:Y:S01]  /*0760*/  LDCU.64 UR8, c[0x0][0x380] ;  /* 0x00007000ff0877ac */ /* 0x000e220008000a00 */
[----:B------:R-:W-:-:S04]  /*0770*/  UIMAD UR4, UR5, UR7, UR17 ;  /* 0x00000007050472a4 */ /* 0x000fc8000f8e0211 */
[----:B0-----:R-:W-:-:S06]  /*0780*/  UIMAD.WIDE.U32 UR8, UR4, 0x4, UR8 ;  /* 0x00000004040878a5 */ /* 0x001fcc000f8e0008 */
[----:B------:R-:W-:Y:S01]  /*0790*/  IMAD.U32 R12, RZ, RZ, UR8 ;  /* 0x00000008ff0c7e24 */ /* 0x000fe2000f8e00ff */
[----:B------:R-:W-:-:S05]  /*07a0*/  MOV R13, UR9 ;  /* 0x00000009000d7c02 */ /* 0x000fca0008000f00 */
[----:B------:R0:W5:Y:S01]  /*07b0*/  LDG.E.CONSTANT R12, desc[UR12][R12.64] ;  /* 0x0000000c0c0c7981 */ /* 0x000162000c1e9900 */
[----:B------:R-:W-:Y:S01]  /*07c0*/  UIADD3 UR4, UPT, UPT, UR5, 0x1, URZ ;  /* 0x0000000105047890 */ /* 0x000fe2000fffe0ff */
[----:B------:R-:W-:Y:S01]  /*07d0*/  IMAD.MOV.U32 R18, RZ, RZ, RZ ;  /* 0x000000ffff127224 */ /* 0x000fe200078e00ff */
[----:B------:R-:W-:Y:S02]  /*07e0*/  CS2R R20, SRZ ;  /* 0x0000000000147805 */ /* 0x000fe4000001ff00 */
[----:B------:R-:W-:Y:S01]  /*07f0*/  CS2R R14, SRZ ;  /* 0x00000000000e7805 */ /* 0x000fe2000001ff00 */
[----:B------:R-:W-:-:S04]  /*0800*/  UISETP.GE.U32.AND UP0, UPT, UR4, UR15, UPT ;  /* 0x0000000f0400728c */ /* 0x000fc8000bf06070 */
[----:B------:R-:W-:-:S09]  /*0810*/  UISETP.GE.OR UP0, UPT, UR5, UR24, UP0 ;  /* 0x000000180500728c */ /* 0x000fd20008706670 */
[----:B0-----:R-:W-:Y:S05]  /*0820*/  BRA.U UP0, `(.L_x_10) ;  /* 0x0000001100047547 */ /* 0x001fea000b800000 */
[----:B------:R-:W-:Y:S01]  /*0830*/  UIADD3 UR8, UPT, UPT, UR6, -0x2, URZ ;  /* 0xfffffffe06087890 */ /* 0x000fe2000fffe0ff */
[----:B------:R-:W-:Y:S01]  /*0840*/  IMAD.U32 R0, RZ, RZ, UR15 ;  /* 0x0000000fff007e24 */ /* 0x000fe2000f8e00ff */
[----:B------:R-:W-:Y:S01]  /*0850*/  CS2R R14, SRZ ;  /* 0x00000000000e7805 */ /* 0x000fe2000001ff00 */
[----:B------:R-:W-:Y:S01]  /*0860*/  IMAD.MOV.U32 R18, RZ, RZ, RZ ;  /* 0x000000ffff127224 */ /* 0x000fe200078e00ff */
[----:B------:R-:W-:Y:S01]  /*0870*/  CS2R R20, SRZ ;  /* 0x0000000000147805 */ /* 0x000fe2000001ff00 */
[----:B------:R-:W-:Y:S02]  /*0880*/  VIADD R0, R0, -UR5 ;  /* 0x8000000500007c36 */ /* 0x000fe40008000000 */
[----:B--2---:R-:W-:-:S05]  /*0890*/  IMAD.U32 R3, RZ, RZ, UR8 ;  /* 0x00000008ff037e24 */ /* 0x004fca000f8e00ff */
[----:B------:R-:W-:-:S04]  /*08a0*/  VIADDMNMX.U32 R0, R0, 0xfffffffe, R3, PT ;  /* 0xfffffffe00007846 */ /* 0x000fc80003800003 */
[C---:B------:R-:W-:Y:S01]  /*08b0*/  ISETP.GE.U32.AND P0, PT, R0.reuse, 0x3, PT ;  /* 0x000000030000780c */ /* 0x040fe20003f06070 */
[----:B------:R-:W-:-:S05]  /*08c0*/  VIADD R0, R0, 0x1 ;  /* 0x0000000100007836 */ /* 0x000fca0000000000 */
[----:B------:R-:W-:-:S07]  /*08d0*/  LOP3.LUT R3, R0, 0x3, RZ, 0xc0, !PT ;  /* 0x0000000300037812 */ /* 0x000fce00078ec0ff */
[----:B------:R-:W-:Y:S05]  /*08e0*/  @!P0 BRA `(.L_x_11) ;  /* 0x0000000800e08947 */ /* 0x000fea0003800000 */
[----:B------:R-:W-:Y:S01]  /*08f0*/  IABS R5, UR6 ;  /* 0x0000000600057c13 */ /* 0x000fe20008000000 */
[----:B------:R-:W-:Y:S01]  /*0900*/  UIADD3 UR6, UPT, UPT, UR5, 0x2, URZ ;  /* 0x0000000205067890 */ /* 0x000fe2000fffe0ff */
[----:B------:R-:W-:Y:S01]  /*0910*/  LOP3.LUT R0, R0, 0xfffffffc, RZ, 0xc0, !PT ;  /* 0xfffffffc00007812 */ /* 0x000fe200078ec0ff */
[----:B------:R-:W-:Y:S01]  /*0920*/  UIADD3 UR8, UPT, UPT, UR5, 0x3, URZ ;  /* 0x0000000305087890 */ /* 0x000fe2000fffe0ff */
[----:B------:R-:W0:Y:S01]  /*0930*/  I2F.RP R2, R5 ;  /* 0x0000000500027306 */ /* 0x000e220000209400 */
[----:B------:R-:W-:Y:S01]  /*0940*/  UIADD3 UR9, UPT, UPT, UR5, 0x4, URZ ;  /* 0x0000000405097890 */ /* 0x000fe2000fffe0ff */
[----:B------:R-:W-:Y:S01]  /*0950*/  IMAD.MOV.U32 R18, RZ, RZ, RZ ;  /* 0x000000ffff127224 */ /* 0x000fe200078e00ff */
[----:B------:R-:W-:Y:S01]  /*0960*/  CS2R R14, SRZ ;  /* 0x00000000000e7805 */ /* 0x000fe2000001ff00 */
[----:B------:R-:W-:Y:S01]  /*0970*/  UIMAD UR10, UR4, UR7, UR17 ;  /* 0x00000007040a72a4 */ /* 0x000fe2000f8e0211 */
[----:B------:R-:W1:Y:S01]  /*0980*/  LDCU UR15, c[0x0][0x398] ;  /* 0x00007300ff0f77ac */ /* 0x000e620008000800 */
[----:B------:R-:W2:Y:S01]  /*0990*/  LDCU UR16, c[0x0][0x39c] ;  /* 0x00007380ff1077ac */ /* 0x000ea20008000800 */
[----:B------:R-:W3:Y:S01]  /*09a0*/  LDCU.128 UR20, c[0x0][0x380] ;  /* 0x00007000ff1477ac */ /* 0x000ee20008000c00 */
[----:B0-----:R-:W0:Y:S01]  /*09b0*/  MUFU.RCP R2, R2 ;  /* 0x0000000200027308 */ /* 0x001e220000001000 */
[----:B------:R-:W-:-:S02]  /*09c0*/  UIMAD UR4, UR6, UR7, UR17 ;  /* 0x00000007060472a4 */ /* 0x000fc4000f8e0211 */
[----:B------:R-:W-:Y:S02]  /*09d0*/  UIMAD UR8, UR8, UR7, UR17 ;  /* 0x00000007080872a4 */ /* 0x000fe4000f8e0211 */
[----:B------:R-:W-:Y:S01]  /*09e0*/  UIMAD UR9, UR9, UR7, UR17 ;  /* 0x00000007090972a4 */ /* 0x000fe2000f8e0211 */
[----:B------:R-:W-:Y:S01]  /*09f0*/  UMOV UR11, UR5 ;  /* 0x00000005000b7c82 */ /* 0x000fe20008000000 */
[----:B0-----:R-:W-:Y:S02]  /*0a00*/  VIADD R6, R2, 0xffffffe ;  /* 0x0ffffffe02067836 */ /* 0x001fe40000000000 */
[----:B------:R-:W-:Y:S02]  /*0a10*/  IMAD.MOV R2, RZ, RZ, -R0 ;  /* 0x000000ffff027224 */ /* 0x000fe400078e0a00 */
[----:B------:R0:W4:Y:S02]  /*0a20*/  F2I.FTZ.U32.TRUNC.NTZ R7, R6 ;  /* 0x0000000600077305 */ /* 0x000124000021f000 */
[----:B0-----:R-:W-:-:S02]  /*0a30*/  HFMA2 R6, -RZ, RZ, 0, 0 ;  /* 0x00000000ff067431 */ /* 0x001fc400000001ff */
[----:B----4-:R-:W-:-:S04]  /*0a40*/  IMAD.MOV R4, RZ, RZ, -R7 ;  /* 0x000000ffff047224 */ /* 0x010fc800078e0a07 */
[----:B------:R-:W-:-:S04]  /*0a50*/  IMAD R9, R4, R5, RZ ;  /* 0x0000000504097224 */ /* 0x000fc800078e02ff */
[----:B-123--:R-:W-:-:S07]  /*0a60*/  IMAD.HI.U32 R4, R7, R9, R6 ;  /* 0x0000000907047227 */ /* 0x00efce00078e0006 */
.L_x_12:
[----:B------:R-:W-:-:S06]  /*0a70*/  UIMAD.WIDE.U32 UR6, UR10, 0x4, UR20 ;  /* 0x000000040a0678a5 */ /* 0x000fcc000f8e0014 */
[----:B------:R-:W-:Y:S02]  /*0a80*/  IMAD.U32 R6, RZ, RZ, UR6 ;  /* 0x00000006ff067e24 */ /* 0x000fe4000f8e00ff */
[----:B------:R-:W-:-:S05]  /*0a90*/  IMAD.U32 R7, RZ, RZ, UR7 ;  /* 0x00000007ff077e24 */ /* 0x000fca000f8e00ff */
[----:B------:R0:W2:Y:S01]  /*0aa0*/  LDG.E.CONSTANT R19, desc[UR12][R6.64] ;  /* 0x0000000c06137981 */ /* 0x0000a2000c1e9900 */
[----:B------:R-:W-:Y:S02]  /*0ab0*/  UIMAD.WIDE.U32 UR6, UR10, 0x4, UR22 ;  /* 0x000000040a0678a5 */ /* 0x000fe4000f8e0016 */
[----:B------:R-:W-:-:S04]  /*0ac0*/  UIMAD.WIDE.U32 UR26, UR4, 0x4, UR22 ;  /* 0x00000004041a78a5 */ /* 0x000fc8000f8e0016 */
[----:B------:R-:W-:Y:S02]  /*0ad0*/  IMAD.U32 R8, RZ, RZ, UR6 ;  /* 0x00000006ff087e24 */ /* 0x000fe4000f8e00ff */
[----:B------:R-:W-:Y:S01]  /*0ae0*/  IMAD.U32 R9, RZ, RZ, UR7 ;  /* 0x00000007ff097e24 */ /* 0x000fe2000f8e00ff */
[----:B------:R-:W-:Y:S01]  /*0af0*/  UIMAD.WIDE.U32 UR6, UR4, 0x4, UR20 ;  /* 0x00000004040678a5 */ /* 0x000fe2000f8e0014 */
[----:B------:R-:W-:-:S03]  /*0b00*/  IMAD.U32 R17, RZ, RZ, UR27 ;  /* 0x0000001bff117e24 */ /* 0x000fc6000f8e00ff */
[----:B------:R-:W3:Y:S01]  /*0b10*/  LDG.E.CONSTANT R0, desc[UR12][R8.64] ;  /* 0x0000000c08007981 */ /* 0x000ee2000c1e9900 */
[----:B------:R-:W-:Y:S01]  /*0b20*/  MOV R16, UR26 ;  /* 0x0000001a00107c02 */ /* 0x000fe20008000f00 */
[----:B------:R-:W-:Y:S02]  /*0b30*/  IMAD.U32 R22, RZ, RZ, UR6 ;  /* 0x00000006ff167e24 */ /* 0x000fe4000f8e00ff */
[----:B------:R-:W-:Y:S01]  /*0b40*/  IMAD.U32 R23, RZ, RZ, UR7 ;  /* 0x00000007ff177e24 */ /* 0x000fe2000f8e00ff */
[----:B------:R-:W-:Y:S01]  /*0b50*/  UIMAD.WIDE.U32 UR6, UR8, 0x4, UR20 ;  /* 0x00000004080678a5 */ /* 0x000fe2000f8e0014 */
[----:B------:R-:W4:Y:S01]  /*0b60*/  LDG.E.CONSTANT R17, desc[UR12][R16.64] ;  /* 0x0000000c10117981 */ /* 0x000f22000c1e9900 */
[----:B------:R-:W-:-:S03]  /*0b70*/  UIMAD.WIDE.U32 UR26, UR8, 0x4, UR22 ;  /* 0x00000004081a78a5 */ /* 0x000fc6000f8e0016 */
[----:B------:R1:W4:Y:S01]  /*0b80*/  LDG.E.CONSTANT R10, desc[UR12][R22.64] ;  /* 0x0000000c160a7981 */ /* 0x000322000c1e9900 */
[----:B0-----:R-:W-:Y:S02]  /*0b90*/  IMAD.U32 R6, RZ, RZ, UR6 ;  /* 0x00000006ff067e24 */ /* 0x001fe4000f8e00ff */
[----:B------:R-:W-:Y:S01]  /*0ba0*/  IMAD.U32 R7, RZ, RZ, UR7 ;  /* 0x00000007ff077e24 */ /* 0x000fe2000f8e00ff */
[----:B------:R-:W-:Y:S01]  /*0bb0*/  UIMAD.WIDE.U32 UR6, UR9, 0x4, UR20 ;  /* 0x00000004090678a5 */ /* 0x000fe2000f8e0014 */
[----:B------:R-:W-:Y:S02]  /*0bc0*/  IMAD.U32 R26, RZ, RZ, UR26 ;  /* 0x0000001aff1a7e24 */ /* 0x000fe4000f8e00ff */
[----:B------:R-:W-:Y:S01]  /*0bd0*/  IMAD.U32 R27, RZ, RZ, UR27 ;  /* 0x0000001bff1b7e24 */ /* 0x000fe2000f8e00ff */
[----:B------:R-:W-:Y:S01]  /*0be0*/  UIMAD.WIDE.U32 UR26, UR9, 0x4, UR22 ;  /* 0x00000004091a78a5 */ /* 0x000fe2000f8e0016 */
[----:B------:R0:W4:Y:S01]  /*0bf0*/  LDG.E.CONSTANT R11, desc[UR12][R6.64] ;  /* 0x0000000c060b7981 */ /* 0x000122000c1e9900 */
[----:B-1----:R-:W-:Y:S01]  /*0c00*/  IMAD.U32 R22, RZ, RZ, UR6 ;  /* 0x00000006ff167e24 */ /* 0x002fe2000f8e00ff */
[----:B------:R-:W-:-:S02]  /*0c10*/  MOV R23, UR7 ;  /* 0x0000000700177c02 */ /* 0x000fc40008000f00 */
[----:B------:R-:W4:Y:S01]  /*0c20*/  LDG.E.CONSTANT R26, desc[UR12][R26.64] ;  /* 0x0000000c1a1a7981 */ /* 0x000f22000c1e9900 */
[----:B------:R-:W-:Y:S02]  /*0c30*/  IMAD.U32 R24, RZ, RZ, UR26 ;  /* 0x0000001aff187e24 */ /* 0x000fe4000f8e00ff */
[----:B------:R-:W-:-:S05]  /*0c40*/  IMAD.U32 R25, RZ, RZ, UR27 ;  /* 0x0000001bff197e24 */ /* 0x000fca000f8e00ff */
[----:B------:R-:W4:Y:S01]  /*0c50*/  LDG.E.CONSTANT R29, desc[UR12][R24.64] ;  /* 0x0000000c181d7981 */ /* 0x000f22000c1e9900 */
[----:B------:R-:W-:Y:S01]  /*0c60*/  VIADD R8, R18, 0x1 ;  /* 0x0000000112087836 */ /* 0x000fe20000000000 */
[----:B------:R-:W-:Y:S02]  /*0c70*/  UMOV UR6, UR15 ;  /* 0x0000000f00067c82 */ /* 0x000fe40008000000 */
[----:B------:R-:W-:Y:S02]  /*0c80*/  IABS R9, UR6 ;  /* 0x0000000600097c13 */ /* 0x000fe40008000000 */
[----:B0-----:R-:W-:Y:S02]  /*0c90*/  IABS R6, R8 ;  /* 0x0000000800067213 */ /* 0x001fe40000000000 */
[----:B------:R-:W0:Y:S03]  /*0ca0*/  I2F.RP R7, R9 ;  /* 0x0000000900077306 */ /* 0x000e260000209400 */
[----:B------:R-:W-:-:S04]  /*0cb0*/  IMAD.HI.U32 R4, R4, R6, RZ ;  /* 0x0000000604047227 */ /* 0x000fc800078e00ff */
[----:B------:R-:W-:-:S04]  /*0cc0*/  IMAD.MOV R4, RZ, RZ, -R4 ;  /* 0x000000ffff047224 */ /* 0x000fc800078e0a04 */
[----:B------:R-:W-:-:S05]  /*0cd0*/  IMAD R4, R9, R4, R6 ;  /* 0x0000000409047224 */ /* 0x000fca00078e0206 */
[----:B------:R-:W-:Y:S01]  /*0ce0*/  ISETP.GT.U32.AND P0, PT, R5, R4, PT ;  /* 0x000000040500720c */ /* 0x000fe20003f04070 */
[----:B0-----:R-:W0:-:S12]  /*0cf0*/  MUFU.RCP R7, R7 ;  /* 0x0000000700077308 */ /* 0x001e180000001000 */
[----:B------:R-:W-:-:S05]  /*0d00*/  @!P0 IMAD.IADD R4, R4, 0x1, -R9 ;  /* 0x0000000104048824 */ /* 0x000fca00078e0a09 */
[----:B------:R-:W-:Y:S01]  /*0d10*/  ISETP.GT.U32.AND P0, PT, R5, R4, PT ;  /* 0x000000040500720c */ /* 0x000fe20003f04070 */
[----:B0-----:R-:W-:Y:S01]  /*0d20*/  VIADD R5, R7, 0xffffffe ;  /* 0x0ffffffe07057836 */ /* 0x001fe20000000000 */
[----:B------:R-:W-:-:S05]  /*0d30*/  ISETP.GE.AND P4, PT, R8, RZ, PT ;  /* 0x000000ff0800720c */ /* 0x000fca0003f86270 */
[----:B------:R-:W0:Y:S01]  /*0d40*/  F2I.FTZ.U32.TRUNC.NTZ R5, R5 ;  /* 0x0000000500057305 */ /* 0x000e22000021f000 */
[----:B------:R-:W-:-:S05]  /*0d50*/  ISETP.NE.AND P1, PT, RZ, UR6, PT ;  /* 0x00000006ff007c0c */ /* 0x000fca000bf25270 */
[----:B------:R-:W-:Y:S01]  /*0d60*/  @!P0 IMAD.IADD R4, R4, 0x1, -R9 ;  /* 0x0000000104048824 */ /* 0x000fe200078e0a09 */
[----:B------:R-:W-:-:S03]  /*0d70*/  LOP3.LUT R6, RZ, UR6, RZ, 0x33, !PT ;  /* 0x00000006ff067c12 */ /* 0x000fc6000f8e33ff */
[----:B------:R-:W-:Y:S02]  /*0d80*/  @!P4 IMAD.MOV R4, RZ, RZ, -R4 ;  /* 0x000000ffff04c224 */ /* 0x000fe400078e0a04 */
[----:B0-----:R-:W-:-:S03]  /*0d90*/  IMAD.MOV R7, RZ, RZ, -R5 ;  /* 0x000000ffff077224 */ /* 0x001fc600078e0a05 */
[----:B------:R-:W-:Y:S02]  /*0da0*/  SEL R13, R6, R4, !P1 ;  /* 0x00000004060d7207 */ /* 0x000fe40004800000 */
[----:B------:R-:W-:-:S03]  /*0db0*/  MOV R4, R7 ;  /* 0x0000000700047202 */ /* 0x000fc60000000f00 */
[----:B------:R-:W-:-:S05]  /*0dc0*/  VIADD R7, R13, 0x1 ;  /* 0x000000010d077836 */ /* 0x000fca0000000000 */
[----:B------:R-:W-:Y:S02]  /*0dd0*/  IABS R8, R7 ;  /* 0x0000000700087213 */ /* 0x000fe40000000000 */
[CC--:B--2--5:R-:W-:Y:S02]  /*0de0*/  FSETP.GEU.AND P3, PT, R19.reuse, R12.reuse, PT ;  /* 0x0000000c1300720b */ /* 0x0e4fe40003f6e000 */
[----:B------:R-:W-:Y:S02]  /*0df0*/  FSETP.GT.AND P2, PT, R19, R12, PT ;  /* 0x0000000c1300720b */ /* 0x000fe40003f44000 */
[----:B------:R0:W2:Y:S02]  /*0e00*/  LDG.E.CONSTANT R12, desc[UR12][R22.64] ;  /* 0x0000000c160c7981 */ /* 0x0000a4000c1e9900 */
[----:B0-----:R-:W-:Y:S02]  /*0e10*/  IMAD R23, R4, R9, RZ ;  /* 0x0000000904177224 */ /* 0x001fe400078e02ff */
[----:B------:R-:W-:-:S04]  /*0e20*/  IMAD.MOV.U32 R4, RZ, RZ, RZ ;  /* 0x000000ffff047224 */ /* 0x000fc800078e00ff */
[----:B------:R-:W-:-:S06]  /*0e30*/  IMAD.HI.U32 R4, R5, R23, R4 ;  /* 0x0000001705047227 */ /* 0x000fcc00078e0004 */
[----:B------:R-:W-:-:S04]  /*0e40*/  IMAD.HI.U32 R5, R4, R8, RZ ;  /* 0x0000000804057227 */ /* 0x000fc800078e00ff */
[----:B------:R-:W-:-:S04]  /*0e50*/  IMAD.MOV R5, RZ, RZ, -R5 ;  /* 0x000000ffff057224 */ /* 0x000fc800078e0a05 */
[----:B------:R-:W-:Y:S02]  /*0e60*/  IMAD R8, R9, R5, R8 ;  /* 0x0000000509087224 */ /* 0x000fe400078e0208 */
[----:B------:R-:W-:-:S05]  /*0e70*/  IMAD.MOV.U32 R5, RZ, RZ, R9 ;  /* 0x000000ffff057224 */ /* 0x000fca00078e0009 */
[----:B------:R-:W-:Y:S02]  /*0e80*/  ISETP.GT.U32.AND P0, PT, R5, R8, PT ;  /* 0x000000080500720c */ /* 0x000fe40003f04070 */
[----:B------:R-:W-:-:S11]  /*0e90*/  ISETP.GE.AND P4, PT, R7, RZ, PT ;  /* 0x000000ff0700720c */ /* 0x000fd60003f86270 */
[----:B------:R-:W-:-:S05]  /*0ea0*/  @!P0 IMAD.IADD R8, R8, 0x1, -R9 ;  /* 0x0000000108088824 */ /* 0x000fca00078e0a09 */
[----:B------:R-:W-:-:S13]  /*0eb0*/  ISETP.GT.U32.AND P0, PT, R5, R8, PT ;  /* 0x000000080500720c */ /* 0x000fda0003f04070 */
[----:B------:R-:W-:-:S04]  /*0ec0*/  @!P0 IMAD.IADD R8, R8, 0x1, -R9 ;  /* 0x0000000108088824 */ /* 0x000fc800078e0a09 */
[----:B------:R-:W-:-:S05]  /*0ed0*/  @!P4 IMAD.MOV R8, RZ, RZ, -R8 ;  /* 0x000000ffff08c224 */ /* 0x000fca00078e0a08 */
[----:B------:R-:W-:-:S04]  /*0ee0*/  SEL R8, R6, R8, !P1 ;  /* 0x0000000806087207 */ /* 0x000fc80004800000 */
[----:B------:R-:W-:-:S04]  /*0ef0*/  IADD3 R22, PT, PT, R8, 0x1, RZ ;  /* 0x0000000108167810 */ /* 0x000fc80007ffe0ff */
[----:B------:R-:W-:-:S05]  /*0f00*/  IABS R16, R22 ;  /* 0x0000001600107213 */ /* 0x000fca0000000000 */
[----:B------:R-:W-:-:S04]  /*0f10*/  IMAD.HI.U32 R7, R4, R16, RZ ;  /* 0x0000001004077227 */ /* 0x000fc800078e00ff */
[----:B------:R-:W-:-:S04]  /*0f20*/  IMAD.MOV R7, RZ, RZ, -R7 ;  /* 0x000000ffff077224 */ /* 0x000fc800078e0a07 */
[----:B------:R-:W-:-:S05]  /*0f30*/  IMAD R16, R9, R7, R16 ;  /* 0x0000000709107224 */ /* 0x000fca00078e0210 */
[----:B------:R-:W-:Y:S02]  /*0f40*/  ISETP.GT.U32.AND P0, PT, R5, R16, PT ;  /* 0x000000100500720c */ /* 0x000fe40003f04070 */
[----:B------:R-:W-:-:S11]  /*0f50*/  ISETP.GE.AND P4, PT, R22, RZ, PT ;  /* 0x000000ff1600720c */ /* 0x000fd60003f86270 */
[----:B------:R-:W-:-:S05]  /*0f60*/  @!P0 IMAD.IADD R16, R16, 0x1, -R9 ;  /* 0x0000000110108824 */ /* 0x000fca00078e0a09 */
[----:B------:R-:W-:Y:S01]  /*0f70*/  ISETP.GT.U32.AND P0, PT, R5, R16, PT ;  /* 0x000000100500720c */ /* 0x000fe20003f04070 */
[----:B---3--:R-:W-:-:S12]  /*0f80*/  FMUL R24, R19, R0 ;  /* 0x0000000013187220 */ /* 0x008fd80000400000 */
[----:B------:R-:W-:-:S04]  /*0f90*/  @!P0 IMAD.IADD R16, R16, 0x1, -R9 ;  /* 0x0000000110108824 */ /* 0x000fc800078e0a09 */
[----:B------:R-:W-:Y:S01]  /*0fa0*/  @!P4 IMAD.MOV R16, RZ, RZ, -R16 ;  /* 0x000000ffff10c224 */ /* 0x000fe200078e0a10 */
[----:B------:R-:W0:Y:S04]  /*0fb0*/  F2F.F64.F32 R24, R24 ;  /* 0x0000001800187310 */ /* 0x000e280000201800 */
[----:B------:R-:W-:Y:S01]  /*0fc0*/  SEL R7, R6, R16, !P1 ;  /* 0x0000001006077207 */ /* 0x000fe20004800000 */
[----:B----4-:R-:W-:-:S04]  /*0fd0*/  FMUL R17, R10, R17 ;  /* 0x000000110a117220 */ /* 0x010fc80000400000 */
[----:B------:R-:W-:-:S05]  /*0fe0*/  VIADD R16, R7, 0x1 ;  /* 0x0000000107107836 */ /* 0x000fca0000000000 */
[----:B------:R-:W-:Y:S02]  /*0ff0*/  IABS R27, R16 ;  /* 0x00000010001b7213 */ /* 0x000fe40000000000 */
[----:B------:R-:W-:Y:S02]  /*1000*/  ISETP.GE.AND P0, PT, R16, RZ, PT ;  /* 0x000000ff1000720c */ /* 0x000fe40003f06270 */
[----:B------:R-:W1:Y:S01]  /*1010*/  F2F.F64.F32 R16, R17 ;  /* 0x0000001100107310 */ /* 0x000e620000201800 */
[----:B------:R-:W-:Y:S01]  /*1020*/  IMAD.HI.U32 R0, R4, R27, RZ ;  /* 0x0000001b04007227 */ /* 0x000fe200078e00ff */
[----:B0-----:R-:W-:Y:S02]  /*1030*/  FSEL R22, R24, RZ, P2 ;  /* 0x000000ff18167208 */ /* 0x001fe40001000000 */
[----:B------:R-:W-:Y:S01]  /*1040*/  FSEL R23, R25, RZ, P2 ;  /* 0x000000ff19177208 */ /* 0x000fe20001000000 */
[----:B------:R-:W-:Y:S01]  /*1050*/  IMAD.MOV R0, RZ, RZ, -R0 ;  /* 0x000000ffff007224 */ /* 0x000fe200078e0a00 */
[----:B------:R-:W-:-:S02]  /*1060*/  LEA R31, R18, UR14, 0x3 ;  /* 0x0000000e121f7c11 */ /* 0x000fc4000f8e18ff */
[----:B------:R-:W-:Y:S01]  /*1070*/  LEA R33, R18, UR19, 0x3 ;  /* 0x0000001312217c11 */ /* 0x000fe2000f8e18ff */
[----:B------:R-:W-:Y:S01]  /*1080*/  FMUL R18, R11, R26 ;  /* 0x0000001a0b127220 */ /* 0x000fe20000400000 */
[----:B------:R-:W-:Y:S01]  /*1090*/  IMAD R0, R9, R0, R27 ;  /* 0x0000000009007224 */ /* 0x000fe200078e021b */
[-C--:B------:R-:W-:Y:S01]  /*10a0*/  FSETP.GT.AND P2, PT, R10, R19.reuse, PT ;  /* 0x000000130a00720b */ /* 0x080fe20003f44000 */
[----:B------:R0:W-:Y:S01]  /*10b0*/  STS.64 [R31], R22 ;  /* 0x000000161f007388 */ /* 0x0001e20000000a00 */
[----:B------:R-:W-:Y:S01]  /*10c0*/  FSEL R24, R24, RZ, !P3 ;  /* 0x000000ff18187208 */ /* 0x000fe20005800000 */
[----:B------:R-:W-:Y:S01]  /*10d0*/  DADD R20, R22, R20 ;  /* 0x0000000016147229 */ /* 0x000fe20000000014 */
[----:B------:R-:W-:Y:S02]  /*10e0*/  FSEL R25, R25, RZ, !P3 ;  /* 0x000000ff19197208 */ /* 0x000fe40005800000 */
[----:B------:R-:W-:Y:S02]  /*10f0*/  FSETP.GEU.AND P3, PT, R10, R19, PT ;  /* 0x000000130a00720b */ /* 0x000fe40003f6e000 */
[----:B------:R-:W3:Y:S01]  /*1100*/  F2F.F64.F32 R18, R18 ;  /* 0x0000001200127310 */ /* 0x000ee20000201800 */
[----:B-1----:R-:W-:-:S02]  /*1110*/  FSEL R26, R16, RZ, P2 ;  /* 0x000000ff101a7208 */ /* 0x002fc40001000000 */
[----:B------:R-:W-:Y:S02]  /*1120*/  FSEL R27, R17, RZ, P2 ;  /* 0x000000ff111b7208 */ /* 0x000fe40001000000 */
[----:B------:R-:W-:Y:S01]  /*1130*/  ISETP.GT.U32.AND P2, PT, R5, R0, PT ;  /* 0x000000000500720c */ /* 0x000fe20003f44070 */
[----:B------:R-:W-:Y:S01]  /*1140*/  DADD R14, R24, R14 ;  /* 0x00000000180e7229 */ /* 0x000fe2000000000e */
[----:B------:R-:W-:Y:S02]  /*1150*/  FSEL R16, R16, RZ, !P3 ;  /* 0x000000ff10107208 */ /* 0x000fe40005800000 */
[----:B------:R-:W-:Y:S02]  /*1160*/  FSEL R17, R17, RZ, !P3 ;  /* 0x000000ff11117208 */ /* 0x000fe40005800000 */
[----:B------:R-:W-:Y:S01]  /*1170*/  FSETP.GT.AND P3, PT, R11, R10, PT ;  /* 0x0000000a0b00720b */ /* 0x000fe20003f64000 */
[----:B------:R3:W-:Y:S01]  /*1180*/  STS.64 [R33], R24 ;  /* 0x0000001821007388 */ /* 0x0007e20000000a00 */
[----:B0-----:R-:W-:-:S02]  /*1190*/  LEA R31, R13, UR14, 0x3 ;  /* 0x0000000e0d1f7c11 */ /* 0x001fc4000f8e18ff */
[----:B------:R-:W-:Y:S02]  /*11a0*/  LEA R13, R13, UR19, 0x3 ;  /* 0x000000130d0d7c11 */ /* 0x000fe4000f8e18ff */
[----:B------:R-:W-:Y:S01]  /*11b0*/  FSETP.GEU.AND P4, PT, R11, R10, PT ;  /* 0x0000000a0b00720b */ /* 0x000fe20003f8e000 */
[----:B------:R-:W-:Y:S01]  /*11c0*/  @!P2 IMAD.IADD R0, R0, 0x1, -R9 ;  /* 0x000000010000a824 */ /* 0x000fe200078e0a09 */
[----:B------:R-:W-:Y:S01]  /*11d0*/  DADD R20, R20, R26 ;  /* 0x0000000014147229 */ /* 0x000fe2000000001a */
[----:B------:R0:W-:Y:S01]  /*11e0*/  STS.64 [R31], R26 ;  /* 0x0000001a1f007388 */ /* 0x0001e20000000a00 */
[C---:B---3--:R-:W-:Y:S02]  /*11f0*/  FSEL R24, R18.reuse, RZ, P3 ;  /* 0x000000ff12187208 */ /* 0x048fe40001800000 */
[----:B------:R-:W-:Y:S01]  /*1200*/  FSEL R25, R19, RZ, P3 ;  /* 0x000000ff13197208 */ /* 0x000fe20001800000 */
[----:B------:R-:W-:Y:S01]  /*1210*/  DADD R14, R14, R16 ;  /* 0x000000000e0e7229 */ /* 0x000fe20000000010 */
[----:B------:R1:W-:Y:S01]  /*1220*/  STS.64 [R13], R16 ;  /* 0x000000100d007388 */ /* 0x0003e20000000a00 */
[----:B------:R-:W-:-:S02]  /*1230*/  FSEL R18, R18, RZ, !P4 ;  /* 0x000000ff12127208 */ /* 0x000fc40006000000 */
[----:B------:R-:W-:Y:S02]  /*1240*/  FSEL R19, R19, RZ, !P4 ;  /* 0x000000ff13137208 */ /* 0x000fe40006000000 */
[C---:B0-----:R-:W-:Y:S02]  /*1250*/  LEA R27, R8.reuse, UR14, 0x3 ;  /* 0x0000000e081b7c11 */ /* 0x041fe4000f8e18ff */
[----:B-1----:R-:W-:-:S03]  /*1260*/  LEA R13, R8, UR19, 0x3 ;  /* 0x00000013080d7c11 */ /* 0x002fc6000f8e18ff */
[----:B------:R-:W-:Y:S01]  /*1270*/  STS.64 [R27], R24 ;  /* 0x000000181b007388 */ /* 0x000fe20000000a00 */
[----:B------:R-:W-:-:S03]  /*1280*/  VIADD R2, R2, 0x4 ;  /* 0x0000000402027836 */ /* 0x000fc60000000000 */
[----:B------:R0:W-:Y:S01]  /*1290*/  STS.64 [R13], R18 ;  /* 0x000000120d007388 */ /* 0x0001e20000000a00 */
[----:B------:R-:W-:Y:S02]  /*12a0*/  DADD R20, R20, R24 ;  /* 0x0000000014147229 */ /* 0x000fe40000000018 */
[----:B------:R-:W-:Y:S01]  /*12b0*/  DADD R14, R14, R18 ;  /* 0x000000000e0e7229 */ /* 0x000fe20000000012 */
[----:B------:R-:W-:Y:S01]  /*12c0*/  UMOV UR7, UR16 ;  /* 0x0000001000077c82 */ /* 0x000fe20008000000 */
[----:B------:R-:W-:Y:S02]  /*12d0*/  UIADD3 UR11, UPT, UPT, UR11, 0x4, URZ ;  /* 0x000000040b0b7890 */ /* 0x000fe4000fffe0ff */
[----:B------:R-:W-:Y:S02]  /*12e0*/  ULEA UR4, UR7, UR4, 0x2 ;  /* 0x0000000407047291 */ /* 0x000fe4000f8e10ff */
[----:B------:R-:W-:Y:S02]  /*12f0*/  ULEA UR8, UR7, UR8, 0x2 ;  /* 0x0000000807087291 */ /* 0x000fe4000f8e10ff */
[----:B------:R-:W-:-:S02]  /*1300*/  ULEA UR9, UR7, UR9, 0x2 ;  /* 0x0000000907097291 */ /* 0x000fc4000f8e10ff */
[----:B------:R-:W-:Y:S01]  /*1310*/  ULEA UR10, UR7, UR10, 0x2 ;  /* 0x0000000a070a7291 */ /* 0x000fe2000f8e10ff */
[----:B--2---:R-:W-:-:S06]  /*1320*/  FMUL R22, R12, R29 ;  /* 0x0000001d0c167220 */ /* 0x004fcc0000400000 */
[----:B------:R-:W1:Y:S01]  /*1330*/  F2F.F64.F32 R22, R22 ;  /* 0x0000001600167310 */ /* 0x000e620000201800 */
[CC--:B------:R-:W-:Y:S02]  /*1340*/  FSETP.GT.AND P3, PT, R12.reuse, R11.reuse, PT ;  /* 0x0000000b0c00720b */ /* 0x0c0fe40003f64000 */
[----:B------:R-:W-:Y:S02]  /*1350*/  FSETP.GEU.AND P2, PT, R12, R11, PT ;  /* 0x0000000b0c00720b */ /* 0x000fe40003f4e000 */
[C---:B-1----:R-:W-:Y:S02]  /*1360*/  FSEL R17, R23.reuse, RZ, P3 ;  /* 0x000000ff17117208 */ /* 0x042fe40001800000 */
[----:B------:R-:W-:Y:S02]  /*1370*/  FSEL R11, R23, RZ, !P2 ;  /* 0x000000ff170b7208 */ /* 0x000fe40005000000 */
[----:B------:R-:W-:Y:S02]  /*1380*/  FSEL R16, R22, RZ, P3 ;  /* 0x000000ff16107208 */ /* 0x000fe40001800000 */
[----:B------:R-:W-:-:S02]  /*1390*/  LEA R23, R7, UR14, 0x3 ;  /* 0x0000000e07177c11 */ /* 0x000fc4000f8e18ff */
[----:B------:R-:W-:Y:S02]  /*13a0*/  FSEL R10, R22, RZ, !P2 ;  /* 0x000000ff160a7208 */ /* 0x000fe40005000000 */
[----:B------:R-:W-:Y:S02]  /*13b0*/  LEA R7, R7, UR19, 0x3 ;  /* 0x0000001307077c11 */ /* 0x000fe4000f8e18ff */
[----:B------:R-:W-:Y:S01]  /*13c0*/  ISETP.GT.U32.AND P3, PT, R5, R0, PT ;  /* 0x000000000500720c */ /* 0x000fe20003f64070 */
[----:B------:R1:W-:Y:S04]  /*13d0*/  STS.64 [R23], R16 ;  /* 0x0000001017007388 */ /* 0x0003e80000000a00 */
[----:B------:R1:W-:Y:S01]  /*13e0*/  STS.64 [R7], R10 ;  /* 0x0000000a07007388 */ /* 0x0003e20000000a00 */
[----:B------:R-:W-:-:S07]  /*13f0*/  ISETP.NE.AND P2, PT, R2, RZ, PT ;  /* 0x000000ff0200720c */ /* 0x000fce0003f45270 */
[----:B------:R-:W-:Y:S01]  /*1400*/  @!P3 IADD3 R0, PT, PT, R0, -R9, RZ ;  /* 0x800000090000b210 */ /* 0x000fe20007ffe0ff */
[----:B------:R-:W-:-:S04]  /*1410*/  DADD R20, R20, R16 ;  /* 0x0000000014147229 */ /* 0x000fc80000000010 */
[----:B------:R-:W-:Y:S01]  /*1420*/  @!P0 IMAD.MOV R0, RZ, RZ, -R0 ;  /* 0x000000ffff008224 */ /* 0x000fe200078e0a00 */
[----:B------:R-:W-:-:S04]  /*1430*/  DADD R14, R14, R10 ;  /* 0x000000000e0e7229 */ /* 0x000fc8000000000a */
[----:B0-----:R-:W-:Y:S01]  /*1440*/  SEL R18, R6, R0, !P1 ;  /* 0x0000000006127207 */ /* 0x001fe20004800000 */
[----:B-1----:R-:W-:Y:S06]  /*1450*/  @P2 BRA `(.L_x_12) ;  /* 0xfffffff400842947 */ /* 0x002fec000383ffff */
[----:B------:R-:W-:-:S12]  /*1460*/  UIADD3 UR4, UPT, UPT, UR11, 0x1, URZ ;  /* 0x000000010b047890 */ /* 0x000fd8000fffe0ff */
.L_x_11:
[----:B------:R-:W-:-:S13]  /*1470*/  ISETP.NE.AND P0, PT, R3, RZ, PT ;  /* 0x000000ff0300720c */ /* 0x000fda0003f05270 */
[----:B------:R-:W-:Y:S05]  /*1480*/  @!P0 BRA `(.L_x_10) ;  /* 0x0000000000ec8947 */ /* 0x000fea0003800000 */
[----:B------:R-:W-:Y:S01]  /*1490*/  IABS R0, UR6 ;  /* 0x0000000600007c13 */ /* 0x000fe20008000000 */
[----:B------:R-:W0:Y:S01]  /*14a0*/  S2R R8, SR_CgaCtaId ;  /* 0x0000000000087919 */ /* 0x000e220000008800 */
[----:B------:R-:W1:Y:S01]  /*14b0*/  LDC R2, c[0x0][0x398] ;  /* 0x0000e600ff027b82 */ /* 0x000e620000000800 */
[----:B------:R-:W-:Y:S01]  /*14c0*/  MOV R9, 0x400 ;  /* 0x0000040000097802 */ /* 0x000fe20000000f00 */
[----:B------:R-:W2:Y:S01]  /*14d0*/  I2F.RP R13, R0 ;  /* 0x00000000000d7306 */ /* 0x000ea20000209400 */
[----:B------:R-:W-:Y:S01]  /*14e0*/  UIMAD UR4, UR4, UR7, UR17 ;  /* 0x00000007040472a4 */ /* 0x000fe2000f8e0211 */
[----:B------:R-:W-:Y:S01]  /*14f0*/  IMAD.MOV R19, RZ, RZ, -R3 ;  /* 0x000000ffff137224 */ /* 0x000fe200078e0a03 */
[----:B------:R-:W-:Y:S01]  /*1500*/  ISETP.NE.AND P0, PT, RZ, UR6, PT ;  /* 0x00000006ff007c0c */ /* 0x000fe2000bf05270 */
[----:B------:R-:W3:Y:S02]  /*1510*/  LDCU UR8, c[0x0][0x39c] ;  /* 0x00007380ff0877ac */ /* 0x000ee40008000800 */
[----:B------:R-:W4:Y:S01]  /*1520*/  LDC.64 R4, c[0x0][0x380] ;  /* 0x0000e000ff047b82 */ /* 0x000f220000000a00 */
[----:B------:R-:W-:-:S07]  /*1530*/  IMAD.U32 R3, RZ, RZ, UR4 ;  /* 0x00000004ff037e24 */ /* 0x000fce000f8e00ff */
[----:B------:R-:W1:Y:S01]  /*1540*/  LDC.64 R6, c[0x0][0x388] ;  /* 0x0000e200ff067b82 */ /* 0x000e620000000a00 */
[----:B--2---:R-:W2:Y:S01]  /*1550*/  MUFU.RCP R13, R13 ;  /* 0x0000000d000d7308 */ /* 0x004ea20000001000 */
[----:B0-----:R-:W-:Y:S01]  /*1560*/  LEA R9, R8, R9, 0x18 ;  /* 0x0000000908097211 */ /* 0x001fe200078ec0ff */
[----:B--2---:R-:W-:-:S06]  /*1570*/  VIADD R10, R13, 0xffffffe ;  /* 0x0ffffffe0d0a7836 */ /* 0x004fcc0000000000 */
[----:B------:R0:W2:Y:S02]  /*1580*/  F2I.FTZ.U32.TRUNC.NTZ R11, R10 ;  /* 0x0000000a000b7305 */ /* 0x0000a4000021f000 */
[----:B0-----:R-:W-:Y:S02]  /*1590*/  IMAD.MOV.U32 R10, RZ, RZ, RZ ;  /* 0x000000ffff0a7224 */ /* 0x001fe400078e00ff */
[----:B--2---:R-:W-:-:S04]  /*15a0*/  IMAD.MOV R17, RZ, RZ, -R11 ;  /* 0x000000ffff117224 */ /* 0x004fc800078e0a0b */
[----:B------:R-:W-:-:S04]  /*15b0*/  IMAD R13, R17, R0, RZ ;  /* 0x00000000110d7224 */ /* 0x000fc800078e02ff */
[----:B------:R-:W-:Y:S01]  /*15c0*/  IMAD.HI.U32 R8, R11, R13, R10 ;  /* 0x0000000d0b087227 */ /* 0x000fe200078e000a */
[----:B-1-34-:R-:W-:-:S07]  /*15d0*/  LOP3.LUT R13, RZ, UR6, RZ, 0x33, !PT ;  /* 0x00000006ff0d7c12 */ /* 0x01afce000f8e33ff */
.L_x_13:
[----:B------:R-:W-:-:S04]  /*15e0*/  IMAD.WIDE.U32 R24, R3, 0x4, R6 ;  /* 0x0000000403187825 */ /* 0x000fc800078e0006 */
[----:B------:R-:W-:Y:S02]  /*15f0*/  IMAD.WIDE.U32 R10, R3, 0x4, R4 ;  /* 0x00000004030a7825 */ /* 0x000fe400078e0004 */
[----:B------:R0:W2:Y:S04]  /*1600*/  LDG.E.CONSTANT R24, desc[UR12][R24.64] ;  /* 0x0000000c18187981 */ /* 0x0000a8000c1e9900 */
[----:B------:R-:W2:Y:S01]  /*1610*/  LDG.E.CONSTANT R23, desc[UR12][R10.64] ;  /* 0x0000000c0a177981 */ /* 0x000ea2000c1e9900 */
[----:B------:R-:W-:-:S04]  /*1620*/  IADD3 R26, PT, PT, R18, 0x1, RZ ;  /* 0x00000001121a7810 */ /* 0x000fc80007ffe0ff */
[----:B------:R-:W-:Y:S02]  /*1630*/  IABS R17, R26 ;  /* 0x0000001a00117213 */ /* 0x000fe40000000000 */
[----:B------:R-:W-:-:S03]  /*1640*/  IABS R28, R2 ;  /* 0x00000002001c7213 */ /* 0x000fc60000000000 */
[----:B------:R-:W-:-:S04]  /*1650*/  IMAD.HI.U32 R16, R8, R17, RZ ;  /* 0x0000001108107227 */ /* 0x000fc800078e00ff */
[----:B------:R-:W-:-:S04]  /*1660*/  IMAD.MOV R16, RZ, RZ, -R16 ;  /* 0x000000ffff107224 */ /* 0x000fc800078e0a10 */
[----:B------:R-:W-:-:S05]  /*1670*/  IMAD R29, R28, R16, R17 ;  /* 0x000000101c1d7224 */ /* 0x000fca00078e0211 */
[----:B------:R-:W-:Y:S01]  /*1680*/  ISETP.GT.U32.AND P3, PT, R0, R29, PT ;  /* 0x0000001d0000720c */ /* 0x000fe20003f64070 */
[C---:B0-----:R-:W-:Y:S01]  /*1690*/  IMAD R25, R18.reuse, 0x8, R9 ;  /* 0x0000000812197824 */ /* 0x041fe200078e0209 */
[----:B------:R-:W-:-:S11]  /*16a0*/  LEA R27, R18, UR19, 0x3 ;  /* 0x00000013121b7c11 */ /* 0x000fd6000f8e18ff */
[----:B------:R-:W-:Y:S02]  /*16b0*/  @!P3 IMAD.IADD R29, R29, 0x1, -R28 ;  /* 0x000000011d1db824 */ /* 0x000fe400078e0a1c */
[----:B------:R-:W-:Y:S01]  /*16c0*/  VIADD R19, R19, 0x1 ;  /* 0x0000000113137836 */ /* 0x000fe20000000000 */
[----:B------:R-:W-:Y:S02]  /*16d0*/  UMOV UR7, UR8 ;  /* 0x0000000800077c82 */ /* 0x000fe40008000000 */
[----:B------:R-:W-:Y:S01]  /*16e0*/  IADD3 R3, PT, PT, R3, UR7, RZ ;  /* 0x0000000703037c10 */ /* 0x000fe2000fffe0ff */
[----:B--2---:R-:W-:-:S04]  /*16f0*/  FMUL R22, R23, R24 ;  /* 0x0000001817167220 */ /* 0x004fc80000400000 */
[----:B------:R-:W0:Y:S01]  /*1700*/  F2F.F64.F32 R16, R22 ;  /* 0x0000001600107310 */ /* 0x000e220000201800 */
[CC--:B-----5:R-:W-:Y:S02]  /*1710*/  FSETP.GT.AND P1, PT, R23.reuse, R12.reuse, PT ;  /* 0x0000000c1700720b */ /* 0x0e0fe40003f24000 */
[----:B------:R-:W-:Y:S02]  /*1720*/  FSETP.GEU.AND P2, PT, R23, R12, PT ;  /* 0x0000000c1700720b */ /* 0x000fe40003f4e000 */
[----:B0-----:R-:W-:Y:S02]  /*1730*/  FSEL R10, R16, RZ, P1 ;  /* 0x000000ff100a7208 */ /* 0x001fe40000800000 */
[----:B------:R-:W-:Y:S02]  /*1740*/  FSEL R11, R17, RZ, P1 ;  /* 0x000000ff110b7208 */ /* 0x000fe40000800000 */
[----:B------:R-:W-:Y:S02]  /*1750*/  ISETP.GT.U32.AND P1, PT, R0, R29, PT ;  /* 0x0000001d0000720c */ /* 0x000fe40003f24070 */
[----:B------:R-:W-:-:S02]  /*1760*/  FSEL R16, R16, RZ, !P2 ;  /* 0x000000ff10107208 */ /* 0x000fc40005000000 */
[----:B------:R-:W-:Y:S01]  /*1770*/  FSEL R17, R17, RZ, !P2 ;  /* 0x000000ff11117208 */ /* 0x000fe20005000000 */
[----:B------:R0:W-:Y:S01]  /*1780*/  STS.64 [R25], R10 ;  /* 0x0000000a19007388 */ /* 0x0001e20000000a00 */
[----:B------:R-:W-:-:S03]  /*1790*/  ISETP.GE.AND P2, PT, R26, RZ, PT ;  /* 0x000000ff1a00720c */ /* 0x000fc60003f46270 */
[----:B------:R0:W-:Y:S04]  /*17a0*/  STS.64 [R27], R16 ;  /* 0x000000101b007388 */ /* 0x0001e80000000a00 */
[----:B------:R-:W-:Y:S01]  /*17b0*/  @!P1 IMAD.IADD R29, R29, 0x1, -R28 ;  /* 0x000000011d1d9824 */ /* 0x000fe200078e0a1c */
[----:B------:R-:W-:-:S03]  /*17c0*/  ISETP.NE.AND P1, PT, R19, RZ, PT ;  /* 0x000000ff1300720c */ /* 0x000fc60003f25270 */
[----:B------:R-:W-:Y:S01]  /*17d0*/  IMAD.MOV.U32 R18, RZ, RZ, R29 ;  /* 0x000000ffff127224 */ /* 0x000fe200078e001d */
[----:B------:R-:W-:-:S03]  /*17e0*/  DADD R20, R10, R20 ;  /* 0x000000000a147229 */ /* 0x000fc60000000014 */
[----:B------:R-:W-:Y:S01]  /*17f0*/  @!P2 IMAD.MOV R18, RZ, RZ, -R18 ;  /* 0x000000ffff12a224 */ /* 0x000fe200078e0a12 */
[----:B------:R-:W-:Y:S01]  /*1800*/  DADD R14, R16, R14 ;  /* 0x00000000100e7229 */ /* 0x000fe2000000000e */
[----:B------:R-:W-:-:S03]  /*1810*/  IMAD.MOV.U32 R12, RZ, RZ, R23 ;  /* 0x000000ffff0c7224 */ /* 0x000fc600078e0017 */
[----:B------:R-:W-:Y:S01]  /*1820*/  SEL R18, R13, R18, !P0 ;  /* 0x000000120d127207 */ /* 0x000fe20004000000 */
[----:B0-----:R-:W-:Y:S06]  /*1830*/  @P1 BRA `(.L_x_13) ;  /* 0xfffffffc00681947 */ /* 0x001fec000383ffff */
.L_x_10:
[----:B------:R-:W0:Y:S02]  /*1840*/  LDCU UR4, c[0x0][0x3a0] ;  /* 0x00007400ff0477ac */ /* 0x000e240008000800 */
[----:B0-----:R-:W-:-:S09]  /*1850*/  UISETP.GT.AND UP0, UPT, UR18, UR4, UPT ;  /* 0x000000041200728c */ /* 0x001fd2000bf04270 */
[----:B------:R-:W-:Y:S05]  /*1860*/  BRA.U UP0, `(.L_x_14) ;  /* 0x0000000100887547 */ /* 0x000fea000b800000 */
[----:B------:R-:W-:Y:S01]  /*1870*/  DADD R24, R20, R14 ;  /* 0x0000000014187229 */ /* 0x000fe2000000000e */
[----:B------:R-:W-:Y:S01]  /*1880*/  UMOV UR6, 0x86a12b9b ;  /* 0x86a12b9b00067882 */ /* 0x000fe20000000000 */
[----:B------:R-:W-:Y:S01]  /*1890*/  UMOV UR7, 0x3d06849b ;  /* 0x3d06849b00077882 */ /* 0x000fe20000000000 */
[----:B------:R-:W-:-:S05]  /*18a0*/  IMAD.MOV.U32 R23, RZ, RZ, RZ ;  /* 0x000000ffff177224 */ /* 0x000fca00078e00ff */
[----:B------:R-:W-:-:S14]  /*18b0*/  DSETP.GTU.AND P0, PT, R24, UR6, PT ;  /* 0x0000000618007e2a */ /* 0x000fdc000bf0c000 */
[----:B------:R-:W-:Y:S05]  /*18c0*/  @!P0 BRA `(.L_x_15) ;  /* 0x0000000000548947 */ /* 0x000fea0003800000 */
[----:B--2---:R-:W0:Y:S01]  /*18d0*/  MUFU.RCP64H R3, R25 ;  /* 0x0000001900037308 */ /* 0x004e220000001800 */
[----:B------:R-:W-:Y:S01]  /*18e0*/  IMAD.MOV.U32 R2, RZ, RZ, 0x1 ;  /* 0x00000001ff027424 */ /* 0x000fe200078e00ff */
[----:B------:R-:W-:-:S05]  /*18f0*/  FSETP.GEU.AND P1, PT, |R21|, 6.5827683646048100446e-37, PT ;  /* 0x036000001500780b */ /* 0x000fca0003f2e200 */
[----:B0-----:R-:W-:-:S08]  /*1900*/  DFMA R4, -R24, R2, 1 ;  /* 0x3ff000001804742b */ /* 0x001fd00000000102 */
[----:B------:R-:W-:-:S08]  /*1910*/  DFMA R4, R4, R4, R4 ;  /* 0x000000040404722b */ /* 0x000fd00000000004 */
[----:B------:R-:W-:-:S08]  /*1920*/  DFMA R4, R2, R4, R2 ;  /* 0x000000040204722b */ /* 0x000fd00000000002 */
[----:B------:R-:W-:-:S08]  /*1930*/  DFMA R2, -R24, R4, 1 ;  /* 0x3ff000001802742b */ /* 0x000fd00000000104 */
[----:B------:R-:W-:-:S08]  /*1940*/  DFMA R2, R4, R2, R4 ;  /* 0x000000020402722b */ /* 0x000fd00000000004 */
[----:B------:R-:W-:-:S08]  /*1950*/  DMUL R22, R20, R2 ;  /* 0x0000000214167228 */ /* 0x000fd00000000000 */
[----:B------:R-:W-:-:S08]  /*1960*/  DFMA R4, -R24, R22, R20 ;  /* 0x000000161804722b */ /* 0x000fd00000000114 */
[----:B------:R-:W-:-:S10]  /*1970*/  DFMA R22, R2, R4, R22 ;  /* 0x000000040216722b */ /* 0x000fd40000000016 */
[----:B------:R-:W-:-:S05]  /*1980*/  FFMA R0, RZ, R25, R23 ;  /* 0x00000019ff007223 */ /* 0x000fca0000000017 */
[----:B------:R-:W-:-:S13]  /*1990*/  FSETP.GT.AND P0, PT, |R0|, 1.469367938527859385e-39, PT ;  /* 0x001000000000780b */ /* 0x000fda0003f04200 */
[----:B------:R-:W-:Y:S05]  /*19a0*/  @P0 BRA P1, `(.L_x_16) ;  /* 0x0000000000140947 */ /* 0x000fea0000800000 */
[----:B------:R-:W-:Y:S01]  /*19b0*/  IMAD.MOV.U32 R26, RZ, RZ, R20 ;  /* 0x000000ffff1a7224 */ /* 0x000fe200078e0014 */
[----:B------:R-:W-:Y:S01]  /*19c0*/  MOV R0, 0x19f0 ;  /* 0x000019f000007802 */ /* 0x000fe20000000f00 */
[----:B------:R-:W-:-:S07]  /*19d0*/  IMAD.MOV.U32 R27, RZ, RZ, R21 ;  /* 0x000000ffff1b7224 */ /* 0x000fce00078e0015 */
[----:B-----5:R-:W-:Y:S05]  /*19e0*/  CALL.REL.NOINC `($__internal_0_$__cuda_sm20_div_rn_f64_full) ;  /* 0x0000001800f87944 */ /* 0x020fea0003c00000 */
[----:B------:R-:W-:-:S07]  /*19f0*/  IMAD.MOV.U32 R23, RZ, RZ, R9 ;  /* 0x000000ffff177224 */ /* 0x000fce00078e0009 */
.L_x_16:
[----:B------:R-:W-:-:S10]  /*1a00*/  DMUL R22, R22, 100 ;  /* 0x4059000016167828 */ /* 0x000fd40000000000 */
[----:B------:R0:W1:Y:S02]  /*1a10*/  F2F.F32.F64 R23, R22 ;  /* 0x0000001600177310 */ /* 0x0000640000301000 */
.L_x_15:
[----:B------:R-:W3:Y:S01]  /*1a20*/  LDCU UR7, c[0x0][0x39c] ;  /* 0x00007380ff0777ac */ /* 0x000ee20008000800 */
[----:B------:R-:W4:Y:S01]  /*1a30*/  LDCU.64 UR8, c[0x0][0x3a8] ;  /* 0x00007500ff0877ac */ /* 0x000f220008000a00 */
[----:B---3--:R-:W-:-:S04]  /*1a40*/  UIMAD UR4, UR24, UR7, UR17 ;  /* 0x00000007180472a4 */ /* 0x008fc8000f8e0211 */
[----:B----4-:R-:W-:-:S06]  /*1a50*/  UIMAD.WIDE.U32 UR8, UR4, 0x4, UR8 ;  /* 0x00000004040878a5 */ /* 0x010fcc000f8e0008 */
[----:B--2---:R-:W-:Y:S01]  /*1a60*/  IMAD.U32 R2, RZ, RZ, UR8 ;  /* 0x00000008ff027e24 */ /* 0x004fe2000f8e00ff */
[----:B------:R-:W-:-:S05]  /*1a70*/  MOV R3, UR9 ;  /* 0x0000000900037c02 */ /* 0x000fca0008000f00 */
[----:B-1----:R1:W-:Y:S02]  /*1a80*/  STG.E desc[UR12][R2.64], R23 ;  /* 0x0000001702007986 */ /* 0x0023e4000c10190c */
.L_x_14:
[----:B------:R-:W3:Y:S02]  /*1a90*/  LDCU UR4, c[0x0][0x3a0] ;  /* 0x00007400ff0477ac */ /* 0x000ee40008000800 */
[----:B---3--:R-:W-:-:S06]  /*1aa0*/  UISETP.GE.AND UP0, UPT, UR18, UR4, UPT ;  /* 0x000000041200728c */ /* 0x008fcc000bf06270 */
[----:B------:R-:W-:-:S13]  /*1ab0*/  PLOP3.LUT P0, PT, PT, PT, UP0, 0x80, 0x8 ;  /* 0x000000000008781c */ /* 0x000fda0003f0f008 */
[----:B------:R-:W-:Y:S05]  /*1ac0*/  @P0 EXIT ;  /* 0x000000000000094d */ /* 0x000fea0003800000 */
[----:B------:R-:W-:-:S04]  /*1ad0*/  UIADD3 UR4, UPT, UPT, -UR18, UR4, URZ ;  /* 0x0000000412047290 */ /* 0x000fc8000fffe1ff */
[----:B------:R-:W-:-:S09]  /*1ae0*/  ULOP3.LUT UP0, UR4, UR4, 0x3, URZ, 0xc0, !UPT ;  /* 0x0000000304047892 */ /* 0x000fd2000f80c0ff */
[----:B------:R-:W-:Y:S05]  /*1af0*/  BRA.U !UP0, `(.L_x_17) ;  /* 0x0000000508787547 */ /* 0x000fea000b800000 */
[----:B-12---:R-:W1:Y:S01]  /*1b00*/  LDC R2, c[0x0][0x398] ;  /* 0x0000e600ff027b82 */ /* 0x006e620000000800 */
[----:B------:R-:W-:Y:S01]  /*1b10*/  UIMAD UR6, UR18, UR7, UR17 ;  /* 0x00000007120672a4 */ /* 0x000fe2000f8e0211 */
[----:B------:R-:W2:Y:S05]  /*1b20*/  LDCU UR9, c[0x0][0x39c] ;  /* 0x00007380ff0977ac */ /* 0x000eaa0008000800 */
[----:B------:R-:W-:Y:S01]  /*1b30*/  IMAD.U32 R3, RZ, RZ, UR6 ;  /* 0x00000006ff037e24 */ /* 0x000fe2000f8e00ff */
[----:B------:R-:W3:Y:S01]  /*1b40*/  LDC.64 R4, c[0x0][0x3a8] ;  /* 0x0000ea00ff047b82 */ /* 0x000ee20000000a00 */
[----:B------:R-:W-:-:S07]  /*1b50*/  UIADD3 UR4, UPT, UPT, -UR4, URZ, URZ ;  /* 0x000000ff04047290 */ /* 0x000fce000fffe1ff */
[----:B------:R-:W4:Y:S08]  /*1b60*/  LDC.64 R16, c[0x0][0x380] ;  /* 0x0000e000ff107b82 */ /* 0x000f300000000a00 */
[----:B--2---:R-:W0:Y:S02]  /*1b70*/  LDC.64 R6, c[0x0][0x388] ;  /* 0x0000e200ff067b82 */ /* 0x004e240000000a00 */
.L_x_20:
[----:B0-----:R-:W-:-:S04]  /*1b80*/  IMAD.WIDE.U32 R26, R3, 0x4, R6 ;  /* 0x00000004031a7825 */ /* 0x001fc800078e0006 */
[----:B-1--4-:R-:W-:Y:S02]  /*1b90*/  IMAD.WIDE.U32 R8, R3, 0x4, R16 ;  /* 0x0000000403087825 */ /* 0x012fe400078e0010 */
[----:B------:R-:W2:Y:S04]  /*1ba0*/  LDG.E.CONSTANT R26, desc[UR12][R26.64] ;  /* 0x0000000c1a1a7981 */ /* 0x000ea8000c1e9900 */
[----:B------:R0:W2:Y:S01]  /*1bb0*/  LDG.E.CONSTANT R13, desc[UR12][R8.64] ;  /* 0x0000000c080d7981 */ /* 0x0000a2000c1e9900 */
[----:B-1----:R-:W-:-:S04]  /*1bc0*/  IABS R0, R2 ;  /* 0x0000000200007213 */ /* 0x002fc80000000000 */
[----:B------:R-:W1:Y:S01]  /*1bd0*/  I2F.RP R24, R0 ;  /* 0x0000000000187306 */ /* 0x000e620000209400 */
[----:B------:R-:W4:Y:S07]  /*1be0*/  S2R R11, SR_CgaCtaId ;  /* 0x00000000000b7919 */ /* 0x000f2e0000008800 */
[----:B-1----:R-:W1:Y:S01]  /*1bf0*/  MUFU.RCP R24, R24 ;  /* 0x0000001800187308 */ /* 0x002e620000001000 */
[----:B------:R-:W-:Y:S01]  /*1c00*/  MOV R10, 0x400 ;  /* 0x00000400000a7802 */ /* 0x000fe20000000f00 */
[----:B-1----:R-:W-:-:S03]  /*1c10*/  VIADD R19, R24, 0xffffffe ;  /* 0x0ffffffe18137836 */ /* 0x002fc60000000000 */
[----:B----4-:R-:W-:-:S03]  /*1c20*/  LEA R11, R11, R10, 0x18 ;  /* 0x0000000a0b0b7211 */ /* 0x010fc600078ec0ff */
[----:B------:R-:W1:Y:S02]  /*1c30*/  F2I.FTZ.U32.TRUNC.NTZ R19, R19 ;  /* 0x0000001300137305 */ /* 0x000e64000021f000 */
[C---:B------:R-:W-:Y:S01]  /*1c40*/  IMAD R22, R18.reuse, 0x8, R11 ;  /* 0x0000000812167824 */ /* 0x040fe200078e020b */
[C---:B------:R-:W-:Y:S01]  /*1c50*/  LEA R23, R18.reuse, UR19, 0x3 ;  /* 0x0000001312177c11 */ /* 0x040fe2000f8e18ff */
[----:B------:R-:W-:-:S03]  /*1c60*/  VIADD R24, R18, 0x1 ;  /* 0x0000000112187836 */ /* 0x000fc60000000000 */
[----:B------:R-:W4:Y:S04]  /*1c70*/  LDS.64 R10, [R22] ;  /* 0x00000000160a7984 */ /* 0x000f280000000a00 */
[----:B0-----:R-:W0:Y:S01]  /*1c80*/  LDS.64 R8, [R23] ;  /* 0x0000000017087984 */ /* 0x001e220000000a00 */
[----:B------:R-:W-:Y:S02]  /*1c90*/  IMAD.MOV.U32 R18, RZ, RZ, RZ ;  /* 0x000000ffff127224 */ /* 0x000fe400078e00ff */
[----:B-1----:R-:W-:Y:S01]  /*1ca0*/  IMAD.MOV R25, RZ, RZ, -R19 ;  /* 0x000000ffff197224 */ /* 0x002fe200078e0a13 */
[----:B------:R-:W-:-:S03]  /*1cb0*/  IABS R27, R24 ;  /* 0x00000018001b7213 */ /* 0x000fc60000000000 */
[----:B------:R-:W-:-:S04]  /*1cc0*/  IMAD R25, R25, R0, RZ ;  /* 0x0000000019197224 */ /* 0x000fc800078e02ff */
[----:B------:R-:W-:-:S04]  /*1cd0*/  IMAD.HI.U32 R25, R19, R25, R18 ;  /* 0x0000001913197227 */ /* 0x000fc800078e0012 */
[----:B------:R-:W-:-:S04]  /*1ce0*/  IMAD.MOV.U32 R18, RZ, RZ, R27 ;  /* 0x000000ffff127224 */ /* 0x000fc800078e001b */
[----:B------:R-:W-:-:S05]  /*1cf0*/  IMAD.HI.U32 R25, R25, R18, RZ ;  /* 0x0000001219197227 */ /* 0x000fca00078e00ff */
[----:B------:R-:W-:-:S05]  /*1d00*/  IADD3 R19, PT, PT, -R25, RZ, RZ ;  /* 0x000000ff19137210 */ /* 0x000fca0007ffe1ff */
[----:B------:R-:W-:-:S05]  /*1d10*/  IMAD R29, R0, R19, R18 ;  /* 0x00000013001d7224 */ /* 0x000fca00078e0212 */
[----:B------:R-:W-:Y:S01]  /*1d20*/  ISETP.GT.U32.AND P2, PT, R0, R29, PT ;  /* 0x0000001d0000720c */ /* 0x000fe20003f44070 */
[----:B----4-:R-:W-:Y:S02]  /*1d30*/  DADD R10, -R10, R20 ;  /* 0x000000000a0a7229 */ /* 0x010fe40000000114 */
[----:B0-----:R-:W-:-:S10]  /*1d40*/  DADD R8, -R8, R14 ;  /* 0x0000000008087229 */ /* 0x001fd4000000010e */
[----:B------:R-:W-:Y:S01]  /*1d50*/  @!P2 IMAD.IADD R29, R29, 0x1, -R0 ;  /* 0x000000011d1da824 */ /* 0x000fe200078e0a00 */
[----:B------:R-:W-:Y:S01]  /*1d60*/  ISETP.NE.AND P2, PT, R2, RZ, PT ;  /* 0x000000ff0200720c */ /* 0x000fe20003f45270 */
[----:B------:R-:W-:Y:S01]  /*1d70*/  UMOV UR6, 0x86a12b9b ;  /* 0x86a12b9b00067882 */ /* 0x000fe20000000000 */
[----:B------:R-:W-:Y:S01]  /*1d80*/  UMOV UR7, 0x3d06849b ;  /* 0x3d06849b00077882 */ /* 0x000fe20000000000 */
[----:B--2---:R-:W-:-:S04]  /*1d90*/  FMUL R25, R13, R26 ;  /* 0x0000001a0d197220 */ /* 0x004fc80000400000 */
[----:B------:R-:W0:Y:S01]  /*1da0*/  F2F.F64.F32 R18, R25 ;  /* 0x0000001900127310 */ /* 0x000e220000201800 */
[CC--:B-----5:R-:W-:Y:S02]  /*1db0*/  FSETP.GT.AND P0, PT, R13.reuse, R12.reuse, PT ;  /* 0x0000000c0d00720b */ /* 0x0e0fe40003f04000 */
[----:B------:R-:W-:Y:S02]  /*1dc0*/  FSETP.GEU.AND P1, PT, R13, R12, PT ;  /* 0x0000000c0d00720b */ /* 0x000fe40003f2e000 */
[C---:B0-----:R-:W-:Y:S02]  /*1dd0*/  FSEL R26, R18.reuse, RZ, P0 ;  /* 0x000000ff121a7208 */ /* 0x041fe40000000000 */
[C---:B------:R-:W-:Y:S02]  /*1de0*/  FSEL R27, R19.reuse, RZ, P0 ;  /* 0x000000ff131b7208 */ /* 0x040fe40000000000 */
[----:B------:R-:W-:Y:S02]  /*1df0*/  FSEL R18, R18, RZ, !P1 ;  /* 0x000000ff12127208 */ /* 0x000fe40004800000 */
[----:B------:R-:W-:-:S02]  /*1e00*/  FSEL R19, R19, RZ, !P1 ;  /* 0x000000ff13137208 */ /* 0x000fc40004800000 */
[----:B------:R-:W-:Y:S01]  /*1e10*/  DADD R20, R10, R26 ;  /* 0x000000000a147229 */ /* 0x000fe2000000001a */
[----:B------:R-:W-:-:S03]  /*1e20*/  ISETP.GT.U32.AND P0, PT, R0, R29, PT ;  /* 0x0000001d0000720c */ /* 0x000fc60003f04070 */
[----:B------:R-:W-:Y:S01]  /*1e30*/  DADD R14, R8, R18 ;  /* 0x00000000080e7229 */ /* 0x000fe20000000012 */
[----:B------:R-:W-:-:S07]  /*1e40*/  ISETP.GE.AND P1, PT, R24, RZ, PT ;  /* 0x000000ff1800720c */ /* 0x000fce0003f26270 */
[----:B------:R-:W-:Y:S02]  /*1e50*/  DADD R24, R20, R14 ;  /* 0x0000000014187229 */ /* 0x000fe4000000000e */
[----:B------:R-:W-:-:S06]  /*1e60*/  @!P0 IMAD.IADD R29, R29, 0x1, -R0 ;  /* 0x000000011d1d8824 */ /* 0x000fcc00078e0a00 */
[----:B------:R-:W-:Y:S01]  /*1e70*/  DSETP.GTU.AND P0, PT, R24, UR6, PT ;  /* 0x0000000618007e2a */ /* 0x000fe2000bf0c000 */
[----:B------:R-:W-:-:S04]  /*1e80*/  IMAD.MOV.U32 R0, RZ, RZ, R29 ;  /* 0x000000ffff007224 */ /* 0x000fc800078e001d */
[----:B------:R-:W-:Y:S01]  /*1e90*/  @!P1 IMAD.MOV R0, RZ, RZ, -R0 ;  /* 0x000000ffff009224 */ /* 0x000fe200078e0a00 */
[----:B------:R-:W-:Y:S01]  /*1ea0*/  @!P2 LOP3.LUT R0, RZ, R2, RZ, 0x33, !PT ;  /* 0x00000002ff00a212 */ /* 0x000fe200078e33ff */
[----:B------:R-:W-:Y:S01]  /*1eb0*/  STS.64 [R22], R26 ;  /* 0x0000001a16007388 */ /* 0x000fe20000000a00 */
[----:B------:R-:W-:Y:S02]  /*1ec0*/  IMAD.MOV.U32 R11, RZ, RZ, RZ ;  /* 0x000000ffff0b7224 */ /* 0x000fe400078e00ff */
[----:B------:R-:W-:Y:S01]  /*1ed0*/  IMAD.MOV.U32 R12, RZ, RZ, R13 ;  /* 0x000000ffff0c7224 */ /* 0x000fe200078e000d */
[----:B------:R0:W-:Y:S02]  /*1ee0*/  STS.64 [R23], R18 ;  /* 0x0000001217007388 */ /* 0x0001e40000000a00 */
[----:B0-----:R-:W-:Y:S01]  /*1ef0*/  IMAD.MOV.U32 R18, RZ, RZ, R0 ;  /* 0x000000ffff127224 */ /* 0x001fe200078e0000 */
[----:B------:R-:W-:Y:S06]  /*1f00*/  @!P0 BRA `(.L_x_18) ;  /* 0x0000000000548947 */ /* 0x000fec0003800000 */
[----:B------:R-:W0:Y:S01]  /*1f10*/  MUFU.RCP64H R9, R25 ;  /* 0x0000001900097308 */ /* 0x000e220000001800 */
[----:B------:R-:W-:Y:S02]  /*1f20*/  MOV R8, 0x1 ;  /* 0x0000000100087802 */ /* 0x000fe40000000f00 */
[----:B------:R-:W-:-:S04]  /*1f30*/  FSETP.GEU.AND P1, PT, |R21|, 6.5827683646048100446e-37, PT ;  /* 0x036000001500780b */ /* 0x000fc80003f2e200 */
        /* <DEDUP_REMOVED lines=14> */
[----:B---3--:R-:W-:Y:S05]  /*2020*/  CALL.REL.NOINC `($__internal_0_$__cuda_sm20_div_rn_f64_full) ;  /* 0x0000001400687944 */ /* 0x008fea0003c00000 */
[----:B------:R-:W-:-:S07]  /*2030*/  IMAD.MOV.U32 R23, RZ, RZ, R9 ;  /* 0x000000ffff177224 */ /* 0x000fce00078e0009 */
.L_x_19:
[----:B------:R-:W-:-:S06]  /*2040*/  DMUL R22, R22, 100 ;  /* 0x4059000016167828 */ /* 0x000fcc0000000000 */
[----:B------:R0:W1:Y:S05]  /*2050*/  F2F.F32.F64 R11, R22 ;  /* 0x00000016000b7310 */ /* 0x00006a0000301000 */
.L_x_18:
[C---:B---3--:R-:W-:Y:S01]  /*2060*/  IMAD.WIDE.U32 R8, R3.reuse, 0x4, R4 ;  /* 0x0000000403087825 */ /* 0x048fe200078e0004 */
[----:B------:R-:W-:Y:S01]  /*2070*/  UIADD3 UR4, UPT, UPT, UR4, 0x1, URZ ;  /* 0x0000000104047890 */ /* 0x000fe2000fffe0ff */
[----:B------:R-:W-:Y:S01]  /*2080*/  UMOV UR7, UR9 ;  /* 0x0000000900077c82 */ /* 0x000fe20008000000 */
[----:B------:R-:W-:Y:S02]  /*2090*/  UIADD3 UR18, UPT, UPT, UR18, 0x1, URZ ;  /* 0x0000000112127890 */ /* 0x000fe4000fffe0ff */
[----:B-1----:R1:W-:Y:S01]  /*20a0*/  STG.E desc[UR12][R8.64], R11 ;  /* 0x0000000b08007986 */ /* 0x0023e2000c10190c */
[----:B------:R-:W-:Y:S01]  /*20b0*/  UISETP.NE.AND UP0, UPT, UR4, URZ, UPT ;  /* 0x000000ff0400728c */ /* 0x000fe2000bf05270 */
[----:B------:R-:W-:-:S08]  /*20c0*/  VIADD R3, R3, UR7 ;  /* 0x0000000703037c36 */ /* 0x000fd00008000000 */
[----:B------:R-:W-:Y:S05]  /*20d0*/  BRA.U UP0, `(.L_x_20) ;  /* 0xfffffff900a87547 */ /* 0x000fea000b83ffff */
.L_x_17:
[----:B------:R-:W3:Y:S01]  /*20e0*/  LDCU UR6, c[0x0][0x3a0] ;  /* 0x00007400ff0677ac */ /* 0x000ee20008000800 */
[----:B------:R-:W3:Y:S02]  /*20f0*/  LDCU UR8, c[0x0][0x398] ;  /* 0x00007300ff0877ac */ /* 0x000ee40008000800 */
[----:B---3--:R-:W-:-:S04]  /*2100*/  UIADD3 UR6, UPT, UPT, UR8, UR5, -UR6 ;  /* 0x0000000508067290 */ /* 0x008fc8000fffe806 */
[----:B------:R-:W-:-:S06]  /*2110*/  UISETP.GT.U32.AND UP0, UPT, UR6, -0x4, UPT ;  /* 0xfffffffc0600788c */ /* 0x000fcc000bf04070 */
[----:B------:R-:W-:-:S13]  /*2120*/  PLOP3.LUT P0, PT, PT, PT, UP0, 0x80, 0x8 ;  /* 0x000000000008781c */ /* 0x000fda0003f0f008 */
[----:B------:R-:W-:Y:S05]  /*2130*/  @P0 EXIT ;  /* 0x000000000000094d */ /* 0x000fea0003800000 */
[----:B-12---:R-:W1:Y:S01]  /*2140*/  LDC R2, c[0x0][0x398] ;  /* 0x0000e600ff027b82 */ /* 0x006e620000000800 */
[----:B------:R-:W-:Y:S02]  /*2150*/  UIMAD UR4, UR18, UR7, UR7 ;  /* 0x00000007120472a4 */ /* 0x000fe4000f8e0207 */
[----:B------:R-:W-:Y:S02]  /*2160*/  UIADD3 UR5, UPT, UPT, UR18, 0x2, URZ ;  /* 0x0000000212057890 */ /* 0x000fe4000fffe0ff */
[----:B------:R-:W-:Y:S02]  /*2170*/  UIADD3 UR6, UPT, UPT, UR18, 0x3, URZ ;  /* 0x0000000312067890 */ /* 0x000fe4000fffe0ff */
[----:B------:R-:W-:Y:S01]  /*2180*/  UIMAD UR8, UR18, UR7, UR17 ;  /* 0x00000007120872a4 */ /* 0x000fe2000f8e0211 */
[----:B------:R-:W2:Y:S01]  /*2190*/  LDC.64 R16, c[0x0][0x3a8] ;  /* 0x0000ea00ff107b82 */ /* 0x000ea20000000a00 */
[----:B------:R-:W-:Y:S02]  /*21a0*/  UIADD3 UR4, UPT, UPT, UR4, UR17, URZ ;  /* 0x0000001104047290 */ /* 0x000fe4000fffe0ff */
[----:B------:R-:W-:-:S02]  /*21b0*/  UIMAD UR5, UR5, UR7, UR17 ;  /* 0x00000007050572a4 */ /* 0x000fc4000f8e0211 */
[----:B------:R-:W-:Y:S01]  /*21c0*/  UIMAD UR6, UR6, UR7, UR17 ;  /* 0x00000007060672a4 */ /* 0x000fe2000f8e0211 */
[----:B------:R-:W-:Y:S01]  /*21d0*/  IMAD.U32 R4, RZ, RZ, UR8 ;  /* 0x00000008ff047e24 */ /* 0x000fe2000f8e00ff */
[----:B------:R-:W3:Y:S01]  /*21e0*/  LDCU UR9, c[0x0][0x3a0] ;  /* 0x00007400ff0977ac */ /* 0x000ee20008000800 */
[----:B------:R-:W-:Y:S02]  /*21f0*/  IMAD.U32 R6, RZ, RZ, UR4 ;  /* 0x00000004ff067e24 */ /* 0x000fe4000f8e00ff */
[----:B------:R-:W-:Y:S01]  /*2200*/  IMAD.U32 R8, RZ, RZ, UR5 ;  /* 0x00000005ff087e24 */ /* 0x000fe2000f8e00ff */
[----:B------:R-:W-:-:S07]  /*2210*/  MOV R10, UR6 ;  /* 0x00000006000a7c02 */ /* 0x000fce0008000f00 */
.L_x_29:
[----:B------:R-:W4:Y:S08]  /*2220*/  LDC.64 R30, c[0x0][0x388] ;  /* 0x0000e200ff1e7b82 */ /* 0x000f300000000a00 */
[----:B------:R-:W0:Y:S01]  /*2230*/  LDC.64 R28, c[0x0][0x380] ;  /* 0x0000e000ff1c7b82 */ /* 0x000e220000000a00 */
[----:B----4-:R-:W-:-:S06]  /*2240*/  IMAD.WIDE.U32 R30, R4, 0x4, R30 ;  /* 0x00000004041e7825 */ /* 0x010fcc00078e001e */
[----:B------:R-:W4:Y:S01]  /*2250*/  LDG.E.CONSTANT R30, desc[UR12][R30.64] ;  /* 0x0000000c1e1e7981 */ /* 0x000f22000c1e9900 */
[----:B0-----:R-:W-:-:S05]  /*2260*/  IMAD.WIDE.U32 R28, R4, 0x4, R28 ;  /* 0x00000004041c7825 */ /* 0x001fca00078e001c */
[----:B------:R-:W4:Y:S01]  /*2270*/  LDG.E.CONSTANT R3, desc[UR12][R28.64] ;  /* 0x0000000c1c037981 */ /* 0x000f22000c1e9900 */
[----:B------:R-:W0:Y:S01]  /*2280*/  S2R R0, SR_CgaCtaId ;  /* 0x0000000000007919 */ /* 0x000e220000008800 */
[----:B------:R-:W-:Y:S02]  /*2290*/  MOV R5, 0x400 ;  /* 0x0000040000057802 */ /* 0x000fe40000000f00 */
[----:B------:R-:W-:-:S05]  /*22a0*/  LEA R19, R18, UR19, 0x3 ;  /* 0x0000001312137c11 */ /* 0x000fca000f8e18ff */
[----:B------:R-:W-:Y:S01]  /*22b0*/  LDS.64 R22, [R19] ;  /* 0x0000000013167984 */ /* 0x000fe20000000a00 */
[----:B0-----:R-:W-:-:S05]  /*22c0*/  LEA R5, R0, R5, 0x18 ;  /* 0x0000000500057211 */ /* 0x001fca00078ec0ff */
[----:B------:R-:W-:-:S05]  /*22d0*/  IMAD R11, R18, 0x8, R5 ;  /* 0x00000008120b7824 */ /* 0x000fca00078e0205 */
[----:B------:R-:W0:Y:S01]  /*22e0*/  LDS.64 R26, [R11] ;  /* 0x000000000b1a7984 */ /* 0x000e220000000a00 */
[----:B------:R-:W-:Y:S01]  /*22f0*/  UMOV UR4, 0x86a12b9b ;  /* 0x86a12b9b00047882 */ /* 0x000fe20000000000 */
[----:B------:R-:W-:Y:S01]  /*2300*/  UMOV UR5, 0x3d06849b ;  /* 0x3d06849b00057882 */ /* 0x000fe20000000000 */
[----:B0-----:R-:W-:Y:S01]  /*2310*/  DADD R26, -R26, R20 ;  /* 0x000000001a1a7229 */ /* 0x001fe20000000114 */
[----:B------:R-:W-:Y:S02]  /*2320*/  VIADD R7, R18, 0x1 ;  /* 0x0000000112077836 */ /* 0x000fe40000000000 */
[----:B------:R-:W-:Y:S02]  /*2330*/  IMAD.MOV.U32 R9, RZ, RZ, RZ ;  /* 0x000000ffff097224 */ /* 0x000fe400078e00ff */
[----:B----4-:R-:W-:-:S06]  /*2340*/  FMUL R24, R3, R30 ;  /* 0x0000001e03187220 */ /* 0x010fcc0000400000 */
[----:B------:R-:W0:Y:S01]  /*2350*/  F2F.F64.F32 R24, R24 ;  /* 0x0000001800187310 */ /* 0x000e220000201800 */
[CC--:B-----5:R-:W-:Y:S02]  /*2360*/  FSETP.GT.AND P0, PT, R3.reuse, R12.reuse, PT ;  /* 0x0000000c0300720b */ /* 0x0e0fe40003f04000 */
[----:B------:R-:W-:Y:S01]  /*2370*/  FSETP.GEU.AND P1, PT, R3, R12, PT ;  /* 0x0000000c0300720b */ /* 0x000fe20003f2e000 */
[----:B------:R-:W-:Y:S01]  /*2380*/  DADD R12, -R22, R14 ;  /* 0x00000000160c7229 */ /* 0x000fe2000000010e */
[C---:B0-----:R-:W-:Y:S02]  /*2390*/  FSEL R20, R24.reuse, RZ, P0 ;  /* 0x000000ff18147208 */ /* 0x041fe40000000000 */
[C---:B------:R-:W-:Y:S02]  /*23a0*/  FSEL R21, R25.reuse, RZ, P0 ;  /* 0x000000ff19157208 */ /* 0x040fe40000000000 */
[----:B------:R-:W-:Y:S02]  /*23b0*/  FSEL R22, R24, RZ, !P1 ;  /* 0x000000ff18167208 */ /* 0x000fe40004800000 */
[----:B------:R-:W-:-:S02]  /*23c0*/  FSEL R23, R25, RZ, !P1 ;  /* 0x000000ff19177208 */ /* 0x000fc40004800000 */
[----:B------:R-:W-:-:S04]  /*23d0*/  DADD R14, R26, R20 ;  /* 0x000000001a0e7229 */ /* 0x000fc80000000014 */
[----:B------:R-:W-:Y:S01]  /*23e0*/  DADD R12, R12, R22 ;  /* 0x000000000c0c7229 */ /* 0x000fe20000000016 */
[----:B------:R0:W-:Y:S07]  /*23f0*/  STS.64 [R11], R20 ;  /* 0x000000140b007388 */ /* 0x0001ee0000000a00 */
[----:B------:R-:W-:Y:S01]  /*2400*/  DADD R24, R14, R12 ;  /* 0x000000000e187229 */ /* 0x000fe2000000000c */
[----:B------:R0:W-:Y:S07]  /*2410*/  STS.64 [R19], R22 ;  /* 0x0000001613007388 */ /* 0x0001ee0000000a00 */
[----:B------:R-:W-:-:S14]  /*2420*/  DSETP.GTU.AND P0, PT, R24, UR4, PT ;  /* 0x0000000418007e2a */ /* 0x000fdc000bf0c000 */
[----:B0-----:R-:W-:Y:S05]  /*2430*/  @!P0 BRA `(.L_x_21) ;  /* 0x0000000000548947 */ /* 0x001fea0003800000 */
[----:B------:R-:W0:Y:S01]  /*2440*/  MUFU.RCP64H R19, R25 ;  /* 0x0000001900137308 */ /* 0x000e220000001800 */
        /* <DEDUP_REMOVED lines=16> */
[----:B-123--:R-:W-:Y:S05]  /*2550*/  CALL.REL.NOINC `($__internal_0_$__cuda_sm20_div_rn_f64_full) ;  /* 0x00000010001c7944 */ /* 0x00efea0003c00000 */
[----:B------:R-:W-:-:S07]  /*2560*/  IMAD.MOV.U32 R23, RZ, RZ, R9 ;  /* 0x000000ffff177224 */ /* 0x000fce00078e0009 */
.L_x_22:
[----:B------:R-:W-:-:S06]  /*2570*/  DMUL R22, R22, 100 ;  /* 0x4059000016167828 */ /* 0x000fcc0000000000 */
[----:B------:R0:W4:Y:S05]  /*2580*/  F2F.F32.F64 R9, R22 ;  /* 0x0000001600097310 */ /* 0x00012a0000301000 */
.L_x_21:
[----:B------:R-:W5:Y:S08]  /*2590*/  LDC.64 R18, c[0x0][0x380] ;  /* 0x0000e000ff127b82 */ /* 0x000f700000000a00 */
[----:B------:R-:W0:Y:S01]  /*25a0*/  LDC.64 R20, c[0x0][0x388] ;  /* 0x0000e200ff147b82 */ /* 0x000e220000000a00 */
[----:B-----5:R-:W-:-:S06]  /*25b0*/  IMAD.WIDE.U32 R32, R6, 0x4, R18 ;  /* 0x0000000406207825 */ /* 0x020fcc00078e0012 */
[----:B------:R-:W5:Y:S01]  /*25c0*/  LDG.E.CONSTANT R32, desc[UR12][R32.64] ;  /* 0x0000000c20207981 */ /* 0x000f62000c1e9900 */
[----:B0-----:R-:W-:-:S06]  /*25d0*/  IMAD.WIDE.U32 R22, R6, 0x4, R20 ;  /* 0x0000000406167825 */ /* 0x001fcc00078e0014 */
[----:B------:R0:W5:Y:S01]  /*25e0*/  LDG.E.CONSTANT R23, desc[UR12][R22.64] ;  /* 0x0000000c16177981 */ /* 0x000162000c1e9900 */
[----:B-1----:R-:W-:-:S04]  /*25f0*/  IABS R27, R2 ;  /* 0x00000002001b7213 */ /* 0x002fc80000000000 */
[----:B------:R-:W1:Y:S08]  /*2600*/  I2F.RP R11, R27 ;  /* 0x0000001b000b7306 */ /* 0x000e700000209400 */
[----:B-1----:R-:W1:Y:S02]  /*2610*/  MUFU.RCP R11, R11 ;  /* 0x0000000b000b7308 */ /* 0x002e640000001000 */
[----:B-1----:R-:W-:-:S06]  /*2620*/  IADD3 R24, PT, PT, R11, 0xffffffe, RZ ;  /* 0x0ffffffe0b187810 */ /* 0x002fcc0007ffe0ff */
[----:B------:R1:W2:Y:S01]  /*2630*/  F2I.FTZ.U32.TRUNC.NTZ R25, R24 ;  /* 0x0000001800197305 */ /* 0x0002a2000021f000 */
[----:B0-----:R-:W-:Y:S01]  /*2640*/  IABS R22, R7 ;  /* 0x0000000700167213 */ /* 0x001fe20000000000 */
[----:B-1----:R-:W-:Y:S02]  /*2650*/  IMAD.MOV.U32 R24, RZ, RZ, RZ ;  /* 0x000000ffff187224 */ /* 0x002fe400078e00ff */
[----:B--2---:R-:W-:-:S04]  /*2660*/  IMAD.MOV R0, RZ, RZ, -R25 ;  /* 0x000000ffff007224 */ /* 0x004fc800078e0a19 */
[----:B------:R-:W-:-:S04]  /*2670*/  IMAD R29, R0, R27, RZ ;  /* 0x0000001b001d7224 */ /* 0x000fc800078e02ff */
[----:B------:R-:W-:-:S06]  /*2680*/  IMAD.HI.U32 R29, R25, R29, R24 ;  /* 0x0000001d191d7227 */ /* 0x000fcc00078e0018 */
[----:B------:R-:W-:-:S04]  /*2690*/  IMAD.HI.U32 R0, R29, R22, RZ ;  /* 0x000000161d007227 */ /* 0x000fc800078e00ff */
[----:B------:R-:W-:-:S04]  /*26a0*/  IMAD.MOV R11, RZ, RZ, -R0 ;  /* 0x000000ffff0b7224 */ /* 0x000fc800078e0a00 */
[----:B------:R-:W-:-:S05]  /*26b0*/  IMAD R22, R27, R11, R22 ;  /* 0x0000000b1b167224 */ /* 0x000fca00078e0216 */
[----:B------:R-:W-:Y:S02]  /*26c0*/  ISETP.GT.U32.AND P0, PT, R27, R22, PT ;  /* 0x000000161b00720c */ /* 0x000fe40003f04070 */
[----:B------:R-:W-:-:S11]  /*26d0*/  ISETP.GE.AND P1, PT, R7, RZ, PT ;  /* 0x000000ff0700720c */ /* 0x000fd60003f26270 */
[----:B------:R-:W-:-:S05]  /*26e0*/  @!P0 IMAD.IADD R22, R22, 0x1, -R27 ;  /* 0x0000000116168824 */ /* 0x000fca00078e0a1b */
[----:B------:R-:W-:Y:S02]  /*26f0*/  ISETP.GT.U32.AND P0, PT, R27, R22, PT ;  /* 0x000000161b00720c */ /* 0x000fe40003f04070 */
[----:B------:R-:W-:-:S11]  /*2700*/  ISETP.NE.AND P2, PT, R2, RZ, PT ;  /* 0x000000ff0200720c */ /* 0x000fd60003f45270 */
[----:B------:R-:W-:-:S04]  /*2710*/  @!P0 IMAD.IADD R22, R22, 0x1, -R27 ;  /* 0x0000000116168824 */ /* 0x000fc800078e0a1b */
[----:B------:R-:W-:Y:S01]  /*2720*/  @!P1 IMAD.MOV R22, RZ, RZ, -R22 ;  /* 0x000000ffff169224 */ /* 0x000fe200078e0a16 */
[----:B------:R-:W-:-:S04]  /*2730*/  @!P2 LOP3.LUT R22, RZ, R2, RZ, 0x33, !PT ;  /* 0x00000002ff16a212 */ /* 0x000fc800078e33ff */
[C---:B------:R-:W-:Y:S01]  /*2740*/  LEA R11, R22.reuse, UR19, 0x3 ;  /* 0x00000013160b7c11 */ /* 0x040fe2000f8e18ff */
[----:B------:R-:W-:-:S04]  /*2750*/  IMAD R7, R22, 0x8, R5 ;  /* 0x0000000816077824 */ /* 0x000fc800078e0205 */
[----:B------:R-:W0:Y:S04]  /*2760*/  LDS.64 R26, [R11] ;  /* 0x000000000b1a7984 */ /* 0x000e280000000a00 */
[----:B------:R-:W1:Y:S01]  /*2770*/  LDS.64 R28, [R7] ;  /* 0x00000000071c7984 */ /* 0x000e620000000a00 */
[----:B------:R-:W-:Y:S01]  /*2780*/  UMOV UR4, 0x86a12b9b ;  /* 0x86a12b9b00047882 */ /* 0x000fe20000000000 */
[----:B------:R-:W-:Y:S01]  /*2790*/  UMOV UR5, 0x3d06849b ;  /* 0x3d06849b00057882 */ /* 0x000fe20000000000 */
[----:B0-----:R-:W-:Y:S02]  /*27a0*/  DADD R12, R12, -R26 ;  /* 0x000000000c0c7229 */ /* 0x001fe4000000081a */
[----:B-1----:R-:W-:Y:S01]  /*27b0*/  DADD R14, R14, -R28 ;  /* 0x000000000e0e7229 */ /* 0x002fe2000000081c */
[----:B------:R-:W-:-:S05]  /*27c0*/  IMAD.WIDE.U32 R28, R4, 0x4, R16 ;  /* 0x00000004041c7825 */ /* 0x000fca00078e0010 */
[----:B----4-:R-:W-:Y:S01]  /*27d0*/  STG.E desc[UR12][R28.64], R9 ;  /* 0x000000091c007986 */ /* 0x010fe2000c10190c */
[----:B------:R-:W-:Y:S01]  /*27e0*/  MOV R0, RZ ;  /* 0x000000ff00007202 */ /* 0x000fe20000000f00 */
[----:B------:R-:W-:Y:S02]  /*27f0*/  VIADD R5, R22, 0x1 ;  /* 0x0000000116057836 */ /* 0x000fe40000000000 */
[----:B-----5:R-:W-:-:S04]  /*2800*/  FMUL R23, R32, R23 ;  /* 0x0000001720177220 */ /* 0x020fc80000400000 */
[----:B------:R-:W0:Y:S01]  /*2810*/  F2F.F64.F32 R24, R23 ;  /* 0x0000001700187310 */ /* 0x000e220000201800 */
[CC--:B------:R-:W-:Y:S02]  /*2820*/  FSETP.GT.AND P0, PT, R32.reuse, R3.reuse, PT ;  /* 0x000000032000720b */ /* 0x0c0fe40003f04000 */
[----:B------:R-:W-:Y:S02]  /*2830*/  FSETP.GEU.AND P1, PT, R32, R3, PT ;  /* 0x000000032000720b */ /* 0x000fe40003f2e000 */
[C---:B0-----:R-:W-:Y:S02]  /*2840*/  FSEL R26, R24.reuse, RZ, P0 ;  /* 0x000000ff181a7208 */ /* 0x041fe40000000000 */
[C---:B------:R-:W-:Y:S02]  /*2850*/  FSEL R27, R25.reuse, RZ, P0 ;  /* 0x000000ff191b7208 */ /* 0x040fe40000000000 */
[----:B------:R-:W-:Y:S02]  /*2860*/  FSEL R24, R24, RZ, !P1 ;  /* 0x000000ff18187208 */ /* 0x000fe40004800000 */
[----:B------:R-:W-:-:S02]  /*2870*/  FSEL R25, R25, RZ, !P1 ;  /* 0x000000ff19197208 */ /* 0x000fc40004800000 */
[----:B------:R-:W-:-:S04]  /*2880*/  DADD R14, R14, R26 ;  /* 0x000000000e0e7229 */ /* 0x000fc8000000001a */
[----:B------:R-:W-:Y:S01]  /*2890*/  DADD R12, R12, R24 ;  /* 0x000000000c0c7229 */ /* 0x000fe20000000018 */
[----:B------:R-:W-:Y:S04]  /*28a0*/  STS.64 [R7], R26 ;  /* 0x0000001a07007388 */ /* 0x000fe80000000a00 */
[----:B------:R0:W-:Y:S03]  /*28b0*/  STS.64 [R11], R24 ;  /* 0x000000180b007388 */ /* 0x0001e60000000a00 */
[----:B0-----:R-:W-:-:S08]  /*28c0*/  DADD R24, R14, R12 ;  /* 0x000000000e187229 */ /* 0x001fd0000000000c */
[----:B------:R-:W-:-:S14]  /*28d0*/  DSETP.GTU.AND P0, PT, R24, UR4, PT ;  /* 0x0000000418007e2a */ /* 0x000fdc000bf0c000 */
[----:B------:R-:W-:Y:S05]  /*28e0*/  @!P0 BRA `(.L_x_23) ;  /* 0x0000000000548947 */ /* 0x000fea0003800000 */
        /* <DEDUP_REMOVED lines=19> */
.L_x_24:
[----:B------:R-:W-:-:S06]  /*2a20*/  DMUL R22, R22, 100 ;  /* 0x4059000016167828 */ /* 0x000fcc0000000000 */
[----:B------:R0:W1:Y:S05]  /*2a30*/  F2F.F32.F64 R0, R22 ;  /* 0x0000001600007310 */ /* 0x00006a0000301000 */
.L_x_23:
[----:B------:R-:W-:-:S04]  /*2a40*/  IMAD.WIDE.U32 R24, R8, 0x4, R20 ;  /* 0x0000000408187825 */ /* 0x000fc800078e0014 */
[----:B------:R-:W-:Y:S02]  /*2a50*/  IMAD.WIDE.U32 R26, R8, 0x4, R18 ;  /* 0x00000004081a7825 */ /* 0x000fe400078e0012 */
[----:B------:R-:W2:Y:S04]  /*2a60*/  LDG.E.CONSTANT R24, desc[UR12][R24.64] ;  /* 0x0000000c18187981 */ /* 0x000ea8000c1e9900 */
[----:B------:R4:W2:Y:S01]  /*2a70*/  LDG.E.CONSTANT R3, desc[UR12][R26.64] ;  /* 0x0000000c1a037981 */ /* 0x0008a2000c1e9900 */
[----:B------:R-:W-:-:S04]  /*2a80*/  IABS R9, R2 ;  /* 0x0000000200097213 */ /* 0x000fc80000000000 */
[----:B------:R-:W5:Y:S08]  /*2a90*/  I2F.RP R11, R9 ;  /* 0x00000009000b7306 */ /* 0x000f700000209400 */
[----:B-----5:R-:W0:Y:S02]  /*2aa0*/  MUFU.RCP R11, R11 ;  /* 0x0000000b000b7308 */ /* 0x020e240000001000 */
[----:B0-----:R-:W-:-:S06]  /*2ab0*/  VIADD R23, R11, 0xffffffe ;  /* 0x0ffffffe0b177836 */ /* 0x001fcc0000000000 */
[----:B------:R-:W0:Y:S01]  /*2ac0*/  F2I.FTZ.U32.TRUNC.NTZ R23, R23 ;  /* 0x0000001700177305 */ /* 0x000e22000021f000 */
[----:B----4-:R-:W-:Y:S01]  /*2ad0*/  IABS R26, R5 ;  /* 0x00000005001a7213 */ /* 0x010fe20000000000 */
[----:B0-----:R-:W-:-:S04]  /*2ae0*/  IMAD.MOV R22, RZ, RZ, -R23 ;  /* 0x000000ffff167224 */ /* 0x001fc800078e0a17 */
[----:B------:R-:W-:Y:S01]  /*2af0*/  IMAD R7, R22, R9, RZ ;  /* 0x0000000916077224 */ /* 0x000fe200078e02ff */
[----:B------:R-:W-:-:S05]  /*2b00*/  MOV R22, RZ ;  /* 0x000000ff00167202 */ /* 0x000fca0000000f00 */
[----:B------:R-:W-:-:S04]  /*2b10*/  IMAD.HI.U32 R7, R23, R7, R22 ;  /* 0x0000000717077227 */ /* 0x000fc800078e0016 */
[----:B------:R-:W-:-:S04]  /*2b20*/  IMAD.MOV.U32 R22, RZ, RZ, R26 ;  /* 0x000000ffff167224 */ /* 0x000fc800078e001a */
[----:B------:R-:W-:-:S04]  /*2b30*/  IMAD.HI.U32 R7, R7, R22, RZ ;  /* 0x0000001607077227 */ /* 0x000fc800078e00ff */
[----:B------:R-:W-:-:S04]  /*2b40*/  IMAD.MOV R7, RZ, RZ, -R7 ;  /* 0x000000ffff077224 */ /* 0x000fc800078e0a07 */
[C---:B------:R-:W-:Y:S01]  /*2b50*/  IMAD R22, R9.reuse, R7, R22 ;  /* 0x0000000709167224 */ /* 0x040fe200078e0216 */
[----:B------:R-:W0:Y:S04]  /*2b60*/  S2R R26, SR_CgaCtaId ;  /* 0x00000000001a7919 */ /* 0x000e280000008800 */
[----:B------:R-:W-:Y:S02]  /*2b70*/  ISETP.GT.U32.AND P0, PT, R9, R22, PT ;  /* 0x000000160900720c */ /* 0x000fe40003f04070 */
[----:B------:R-:W-:-:S11]  /*2b80*/  ISETP.GE.AND P1, PT, R5, RZ, PT ;  /* 0x000000ff0500720c */ /* 0x000fd60003f26270 */
[----:B------:R-:W-:-:S05]  /*2b90*/  @!P0 IMAD.IADD R22, R22, 0x1, -R9 ;  /* 0x0000000116168824 */ /* 0x000fca00078e0a09 */
[----:B------:R-:W-:Y:S02]  /*2ba0*/  ISETP.GT.U32.AND P0, PT, R9, R22, PT ;  /* 0x000000160900720c */ /* 0x000fe40003f04070 */
[----:B------:R-:W-:Y:S02]  /*2bb0*/  ISETP.NE.AND P2, PT, R2, RZ, PT ;  /* 0x000000ff0200720c */ /* 0x000fe40003f45270 */
[----:B------:R-:W-:-:S09]  /*2bc0*/  MOV R5, 0x400 ;  /* 0x0000040000057802 */ /* 0x000fd20000000f00 */
[----:B------:R-:W-:Y:S01]  /*2bd0*/  @!P0 IMAD.IADD R22, R22, 0x1, -R9 ;  /* 0x0000000116168824 */ /* 0x000fe200078e0a09 */
[----:B0-----:R-:W-:-:S03]  /*2be0*/  LEA R5, R26, R5, 0x18 ;  /* 0x000000051a057211 */ /* 0x001fc600078ec0ff */
[----:B------:R-:W-:Y:S01]  /*2bf0*/  @!P1 IMAD.MOV R22, RZ, RZ, -R22 ;  /* 0x000000ffff169224 */ /* 0x000fe200078e0a16 */
[----:B------:R-:W-:-:S04]  /*2c00*/  @!P2 LOP3.LUT R22, RZ, R2, RZ, 0x33, !PT ;  /* 0x00000002ff16a212 */ /* 0x000fc800078e33ff */
[C---:B------:R-:W-:Y:S01]  /*2c10*/  LEA R9, R22.reuse, UR19, 0x3 ;  /* 0x0000001316097c11 */ /* 0x040fe2000f8e18ff */
[----:B------:R-:W-:-:S04]  /*2c20*/  IMAD R11, R22, 0x8, R5 ;  /* 0x00000008160b7824 */ /* 0x000fc800078e0205 */
[----:B------:R-:W0:Y:S04]  /*2c30*/  LDS.64 R26, [R9] ;  /* 0x00000000091a7984 */ /* 0x000e280000000a00 */
[----:B------:R-:W4:Y:S01]  /*2c40*/  LDS.64 R28, [R11] ;  /* 0x000000000b1c7984 */ /* 0x000f220000000a00 */
[----:B------:R-:W-:Y:S01]  /*2c50*/  UMOV UR4, 0x86a12b9b ;  /* 0x86a12b9b00047882 */ /* 0x000fe20000000000 */
[----:B------:R-:W-:Y:S01]  /*2c60*/  UMOV UR5, 0x3d06849b ;  /* 0x3d06849b00057882 */ /* 0x000fe20000000000 */
[----:B0-----:R-:W-:Y:S02]  /*2c70*/  DADD R26, R12, -R26 ;  /* 0x000000000c1a7229 */ /* 0x001fe4000000081a */
[----:B----4-:R-:W-:Y:S01]  /*2c80*/  DADD R14, R14, -R28 ;  /* 0x000000000e0e7229 */ /* 0x010fe2000000081c */
[----:B------:R-:W-:-:S05]  /*2c90*/  IMAD.WIDE.U32 R28, R6, 0x4, R16 ;  /* 0x00000004061c7825 */ /* 0x000fca00078e0010 */
[----:B-1----:R-:W-:Y:S01]  /*2ca0*/  STG.E desc[UR12][R28.64], R0 ;  /* 0x000000001c007986 */ /* 0x002fe2000c10190c */
[----:B------:R-:W-:Y:S02]  /*2cb0*/  IMAD.MOV.U32 R23, RZ, RZ, RZ ;  /* 0x000000ffff177224 */ /* 0x000fe400078e00ff */
[----:B--2---:R-:W-:-:S04]  /*2cc0*/  FMUL R7, R3, R24 ;  /* 0x0000001803077220 */ /* 0x004fc80000400000 */
        /* <DEDUP_REMOVED lines=12> */
[----:B------:R-:W-:Y:S01]  /*2d90*/  DSETP.GTU.AND P0, PT, R24, UR4, PT ;  /* 0x0000000418007e2a */ /* 0x000fe2000bf0c000 */
[----:B------:R-:W-:-:S13]  /*2da0*/  IADD3 R7, PT, PT, R22, 0x1, RZ ;  /* 0x0000000116077810 */ /* 0x000fda0007ffe0ff */
        /* <DEDUP_REMOVED lines=20> */
.L_x_26:
[----:B------:R-:W-:-:S10]  /*2ef0*/  DMUL R22, R22, 100 ;  /* 0x4059000016167828 */ /* 0x000fd40000000000 */
[----:B------:R0:W1:Y:S02]  /*2f00*/  F2F.F32.F64 R23, R22 ;  /* 0x0000001600177310 */ /* 0x0000640000301000 */
.L_x_25:
[----:B------:R-:W-:-:S04]  /*2f10*/  IMAD.WIDE.U32 R12, R10, 0x4, R18 ;  /* 0x000000040a0c7825 */ /* 0x000fc800078e0012 */
[----:B------:R-:W-:Y:S02]  /*2f20*/  IMAD.WIDE.U32 R20, R10, 0x4, R20 ;  /* 0x000000040a147825 */ /* 0x000fe400078e0014 */
[----:B------:R2:W4:Y:S04]  /*2f30*/  LDG.E.CONSTANT R12, desc[UR12][R12.64] ;  /* 0x0000000c0c0c7981 */ /* 0x000528000c1e9900 */
[----:B------:R5:W3:Y:S01]  /*2f40*/  LDG.E.CONSTANT R9, desc[UR12][R20.64] ;  /* 0x0000000c14097981 */ /* 0x000ae2000c1e9900 */
[----:B------:R-:W-:Y:S01]  /*2f50*/  IABS R25, R2 ;  /* 0x0000000200197213 */ /* 0x000fe20000000000 */
[----:B------:R-:W-:Y:S01]  /*2f60*/  UMOV UR4, 0x86a12b9b ;  /* 0x86a12b9b00047882 */ /* 0x000fe20000000000 */
[----:B------:R-:W-:Y:S01]  /*2f70*/  ISETP.GE.AND P1, PT, R7, RZ, PT ;  /* 0x000000ff0700720c */ /* 0x000fe20003f26270 */
[----:B------:R-:W-:Y:S01]  /*2f80*/  UMOV UR5, 0x3d06849b ;  /* 0x3d06849b00057882 */ /* 0x000fe20000000000 */
[----:B0-----:R-:W0:Y:S01]  /*2f90*/  I2F.RP R22, R25 ;  /* 0x0000001900167306 */ /* 0x001e220000209400 */
[----:B--2---:R-:W-:-:S02]  /*2fa0*/  IABS R13, R7 ;  /* 0x00000007000d7213 */ /* 0x004fc40000000000 */
[----:B------:R-:W-:-:S05]  /*2fb0*/  ISETP.NE.AND P2, PT, R2, RZ, PT ;  /* 0x000000ff0200720c */ /* 0x000fca0003f45270 */
[----:B0-----:R-:W0:Y:S02]  /*2fc0*/  MUFU.RCP R22, R22 ;  /* 0x0000001600167308 */ /* 0x001e240000001000 */
[----:B0-----:R-:W-:-:S06]  /*2fd0*/  VIADD R18, R22, 0xffffffe ;  /* 0x0ffffffe16127836 */ /* 0x001fcc0000000000 */
[----:B------:R0:W2:Y:S02]  /*2fe0*/  F2I.FTZ.U32.TRUNC.NTZ R19, R18 ;  /* 0x0000001200137305 */ /* 0x0000a4000021f000 */
[----:B0-----:R-:W-:Y:S02]  /*2ff0*/  IMAD.MOV.U32 R18, RZ, RZ, RZ ;  /* 0x000000ffff127224 */ /* 0x001fe400078e00ff */
[----:B--2---:R-:W-:-:S04]  /*3000*/  IMAD.MOV R0, RZ, RZ, -R19 ;  /* 0x000000ffff007224 */ /* 0x004fc800078e0a13 */
[----:B------:R-:W-:-:S04]  /*3010*/  IMAD R11, R0, R25, RZ ;  /* 0x00000019000b7224 */ /* 0x000fc800078e02ff */
[----:B------:R-:W-:Y:S01]  /*3020*/  IMAD.HI.U32 R0, R19, R11, R18 ;  /* 0x0000000b13007227 */ /* 0x000fe200078e0012 */
[----:B------:R-:W-:-:S05]  /*3030*/  MOV R11, R13 ;  /* 0x0000000d000b7202 */ /* 0x000fca0000000f00 */
[----:B------:R-:W-:-:S04]  /*3040*/  IMAD.HI.U32 R0, R0, R11, RZ ;  /* 0x0000000b00007227 */ /* 0x000fc800078e00ff */
[----:B------:R-:W-:-:S04]  /*3050*/  IMAD.MOV R0, RZ, RZ, -R0 ;  /* 0x000000ffff007224 */ /* 0x000fc800078e0a00 */
[----:B------:R-:W-:-:S05]  /*3060*/  IMAD R0, R25, R0, R11 ;  /* 0x0000000019007224 */ /* 0x000fca00078e020b */
[----:B------:R-:W-:-:S13]  /*3070*/  ISETP.GT.U32.AND P0, PT, R25, R0, PT ;  /* 0x000000001900720c */ /* 0x000fda0003f04070 */
[----:B------:R-:W-:-:S05]  /*3080*/  @!P0 IMAD.IADD R0, R0, 0x1, -R25 ;  /* 0x0000000100008824 */ /* 0x000fca00078e0a19 */
[----:B------:R-:W-:-:S13]  /*3090*/  ISETP.GT.U32.AND P0, PT, R25, R0, PT ;  /* 0x000000001900720c */ /* 0x000fda0003f04070 */
[----:B------:R-:W-:-:S04]  /*30a0*/  @!P0 IMAD.IADD R0, R0, 0x1, -R25 ;  /* 0x0000000100008824 */ /* 0x000fc800078e0a19 */
[----:B------:R-:W-:Y:S01]  /*30b0*/  @!P1 IMAD.MOV R0, RZ, RZ, -R0 ;  /* 0x000000ffff009224 */ /* 0x000fe200078e0a00 */
[----:B------:R-:W-:-:S05]  /*30c0*/  @!P2 LOP3.LUT R0, RZ, R2, RZ, 0x33, !PT ;  /* 0x00000002ff00a212 */ /* 0x000fca00078e33ff */
[C---:B------:R-:W-:Y:S01]  /*30d0*/  IMAD R7, R0.reuse, 0x8, R5 ;  /* 0x0000000800077824 */ /* 0x040fe200078e0205 */
[----:B------:R-:W-:-:S04]  /*30e0*/  LEA R5, R0, UR19, 0x3 ;  /* 0x0000001300057c11 */ /* 0x000fc8000f8e18ff */
[----:B------:R-:W0:Y:S04]  /*30f0*/  LDS.64 R24, [R7] ;  /* 0x0000000007187984 */ /* 0x000e280000000a00 */
[----:B-----5:R-:W2:Y:S01]  /*3100*/  LDS.64 R20, [R5] ;  /* 0x0000000005147984 */ /* 0x020ea20000000a00 */
[----:B0-----:R-:W-:Y:S02]  /*3110*/  DADD R32, R32, -R24 ;  /* 0x0000000020207229 */ /* 0x001fe40000000818 */
[----:B--2---:R-:W-:Y:S01]  /*3120*/  DADD R14, R14, -R20 ;  /* 0x000000000e0e7229 */ /* 0x004fe20000000814 */
[CC--:B----4-:R-:W-:Y:S02]  /*3130*/  FSETP.GT.AND P0, PT, R12.reuse, R3.reuse, PT ;  /* 0x000000030c00720b */ /* 0x0d0fe40003f04000 */
[----:B------:R-:W-:Y:S01]  /*3140*/  FSETP.GEU.AND P1, PT, R12, R3, PT ;  /* 0x000000030c00720b */ /* 0x000fe20003f2e000 */
[----:B------:R-:W-:-:S02]  /*3150*/  VIADD R3, R0, 0x1 ;  /* 0x0000000100037836 */ /* 0x000fc40000000000 */
[----:B---3--:R-:W-:-:S04]  /*3160*/  FMUL R9, R12, R9 ;  /* 0x000000090c097220 */ /* 0x008fc80000400000 */
[----:B------:R0:W2:Y:S02]  /*3170*/  F2F.F64.F32 R18, R9 ;  /* 0x0000000900127310 */ /* 0x0000a40000201800 */
[----:B0-----:R-:W-:Y:S01]  /*3180*/  IMAD.MOV.U32 R9, RZ, RZ, RZ ;  /* 0x000000ffff097224 */ /* 0x001fe200078e00ff */
[C---:B--2---:R-:W-:Y:S02]  /*3190*/  FSEL R24, R18.reuse, RZ, P0 ;  /* 0x000000ff12187208 */ /* 0x044fe40000000000 */
[C---:B------:R-:W-:Y:S02]  /*31a0*/  FSEL R25, R19.reuse, RZ, P0 ;  /* 0x000000ff13197208 */ /* 0x040fe40000000000 */
[----:B------:R-:W-:Y:S02]  /*31b0*/  FSEL R26, R18, RZ, !P1 ;  /* 0x000000ff121a7208 */ /* 0x000fe40004800000 */
[----:B------:R-:W-:Y:S01]  /*31c0*/  FSEL R27, R19, RZ, !P1 ;  /* 0x000000ff131b7208 */ /* 0x000fe20004800000 */
[----:B------:R-:W-:Y:S01]  /*31d0*/  IMAD.WIDE.U32 R18, R8, 0x4, R16 ;  /* 0x0000000408127825 */ /* 0x000fe200078e0010 */
[----:B------:R-:W-:Y:S01]  /*31e0*/  DADD R20, R32, R24 ;  /* 0x0000000020147229 */ /* 0x000fe20000000018 */
[----:B------:R0:W-:Y:S03]  /*31f0*/  STS.64 [R7], R24 ;  /* 0x0000001807007388 */ /* 0x0001e60000000a00 */
[----:B------:R-:W-:Y:S01]  /*3200*/  DADD R14, R14, R26 ;  /* 0x000000000e0e7229 */ /* 0x000fe2000000001a */
[----:B-1----:R1:W-:Y:S04]  /*3210*/  STG.E desc[UR12][R18.64], R23 ;  /* 0x0000001712007986 */ /* 0x0023e8000c10190c */
[----:B------:R1:W-:Y:S03]  /*3220*/  STS.64 [R5], R26 ;  /* 0x0000001a05007388 */ /* 0x0003e60000000a00 */
[----:B0-----:R-:W-:-:S08]  /*3230*/  DADD R24, R20, R14 ;  /* 0x0000000014187229 */ /* 0x001fd0000000000e */
[----:B------:R-:W-:-:S14]  /*3240*/  DSETP.GTU.AND P0, PT, R24, UR4, PT ;  /* 0x0000000418007e2a */ /* 0x000fdc000bf0c000 */
[----:B-1----:R-:W-:Y:S05]  /*3250*/  @!P0 BRA `(.L_x_27) ;  /* 0x0000000000548947 */ /* 0x002fea0003800000 */
        /* <DEDUP_REMOVED lines=17> */
[----:B------:R-:W-:Y:S05]  /*3370*/  CALL.REL.NOINC `($__internal_0_$__cuda_sm20_div_rn_f64_full) ;  /* 0x0000000000947944 */ /* 0x000fea0003c00000 */
[----:B------:R-:W-:-:S07]  /*3380*/  IMAD.MOV.U32 R23, RZ, RZ, R9 ;  /* 0x000000ffff177224 */ /* 0x000fce00078e0009 */
.L_x_28:
[----:B------:R-:W-:-:S06]  /*3390*/  DMUL R22, R22, 100 ;  /* 0x4059000016167828 */ /* 0x000fcc0000000000 */
[----:B------:R0:W1:Y:S05]  /*33a0*/  F2F.F32.F64 R9, R22 ;  /* 0x0000001600097310 */ /* 0x00006a0000301000 */
.L_x_27:
[----:B0-----:R-:W0:Y:S01]  /*33b0*/  LDC.64 R22, c[0x0][0x398] ;  /* 0x0000e600ff167b82 */ /* 0x001e220000000a00 */
[----:B------:R-:W-:Y:S01]  /*33c0*/  IABS R13, R3 ;  /* 0x00000003000d7213 */ /* 0x000fe20000000000 */
[----:B------:R-:W-:Y:S01]  /*33d0*/  UIADD3 UR18, UPT, UPT, UR18, 0x4, URZ ;  /* 0x0000000412127890 */ /* 0x000fe2000fffe0ff */
[----:B------:R-:W-:-:S03]  /*33e0*/  ISETP.GE.AND P1, PT, R3, RZ, PT ;  /* 0x000000ff0300720c */ /* 0x000fc60003f26270 */
[----:B------:R-:W-:Y:S01]  /*33f0*/  UISETP.GE.AND UP0, UPT, UR18, UR9, UPT ;  /* 0x000000091200728c */ /* 0x000fe2000bf06270 */
[----:B0-----:R-:W-:Y:S01]  /*3400*/  IABS R7, R22 ;  /* 0x0000001600077213 */ /* 0x001fe20000000000 */
[C---:B------:R-:W-:Y:S01]  /*3410*/  IMAD R6, R23.reuse, 0x4, R6 ;  /* 0x0000000417067824 */ /* 0x040fe200078e0206 */
[----:B------:R-:W-:Y:S01]  /*3420*/  ISETP.NE.AND P2, PT, R22, RZ, PT ;  /* 0x000000ff1600720c */ /* 0x000fe20003f45270 */
[C---:B------:R-:W-:Y:S01]  /*3430*/  IMAD R8, R23.reuse, 0x4, R8 ;  /* 0x0000000417087824 */ /* 0x040fe200078e0208 */
[----:B------:R-:W0:Y:S01]  /*3440*/  I2F.RP R11, R7 ;  /* 0x00000007000b7306 */ /* 0x000e220000209400 */
[----:B------:R-:W-:-:S07]  /*3450*/  IMAD R4, R23, 0x4, R4 ;  /* 0x0000000417047824 */ /* 0x000fce00078e0204 */
[----:B0-----:R-:W0:Y:S02]  /*3460*/  MUFU.RCP R11, R11 ;  /* 0x0000000b000b7308 */ /* 0x001e240000001000 */
[----:B0-----:R-:W-:-:S06]  /*3470*/  VIADD R18, R11, 0xffffffe ;  /* 0x0ffffffe0b127836 */ /* 0x001fcc0000000000 */
[----:B------:R0:W2:Y:S02]  /*3480*/  F2I.FTZ.U32.TRUNC.NTZ R19, R18 ;  /* 0x0000001200137305 */ /* 0x0000a4000021f000 */
[----:B0-----:R-:W-:Y:S02]  /*3490*/  IMAD.MOV.U32 R18, RZ, RZ, RZ ;  /* 0x000000ffff127224 */ /* 0x001fe400078e00ff */
[----:B--2---:R-:W-:-:S04]  /*34a0*/  IMAD.MOV R0, RZ, RZ, -R19 ;  /* 0x000000ffff007224 */ /* 0x004fc800078e0a13 */
[----:B------:R-:W-:-:S04]  /*34b0*/  IMAD R5, R0, R7, RZ ;  /* 0x0000000700057224 */ /* 0x000fc800078e02ff */
[----:B------:R-:W-:-:S04]  /*34c0*/  IMAD.HI.U32 R0, R19, R5, R18 ;  /* 0x0000000513007227 */ /* 0x000fc800078e0012 */
[----:B------:R-:W-:Y:S02]  /*34d0*/  IMAD.MOV.U32 R5, RZ, RZ, R13 ;  /* 0x000000ffff057224 */ /* 0x000fe400078e000d */
[----:B------:R-:W-:-:S04]  /*34e0*/  IMAD.WIDE.U32 R18, R10, 0x4, R16 ;  /* 0x000000040a127825 */ /* 0x000fc800078e0010 */
[----:B------:R-:W-:Y:S01]  /*34f0*/  IMAD.HI.U32 R0, R0, R5, RZ ;  /* 0x0000000500007227 */ /* 0x000fe200078e00ff */
[----:B-1----:R0:W-:Y:S03]  /*3500*/  STG.E desc[UR12][R18.64], R9 ;  /* 0x0000000912007986 */ /* 0x0021e6000c10190c */
[----:B------:R-:W-:Y:S01]  /*3510*/  IMAD R10, R23, 0x4, R10 ;  /* 0x00000004170a7824 */ /* 0x000fe200078e020a */
[----:B------:R-:W-:-:S05]  /*3520*/  IADD3 R0, PT, PT, -R0, RZ, RZ ;  /* 0x000000ff00007210 */ /* 0x000fca0007ffe1ff */
[----:B------:R-:W-:-:S05]  /*3530*/  IMAD R0, R7, R0, R5 ;  /* 0x0000000007007224 */ /* 0x000fca00078e0205 */
[----:B------:R-:W-:-:S13]  /*3540*/  ISETP.GT.U32.AND P0, PT, R7, R0, PT ;  /* 0x000000000700720c */ /* 0x000fda0003f04070 */
[----:B------:R-:W-:-:S05]  /*3550*/  @!P0 IMAD.IADD R0, R0, 0x1, -R7 ;  /* 0x0000000100008824 */ /* 0x000fca00078e0a07 */
[----:B------:R-:W-:-:S13]  /*3560*/  ISETP.GT.U32.AND P0, PT, R7, R0, PT ;  /* 0x000000000700720c */ /* 0x000fda0003f04070 */
[----:B------:R-:W-:-:S04]  /*3570*/  @!P0 IMAD.IADD R0, R0, 0x1, -R7 ;  /* 0x0000000100008824 */ /* 0x000fc800078e0a07 */
[----:B------:R-:W-:Y:S01]  /*3580*/  @!P1 IMAD.MOV R0, RZ, RZ, -R0 ;  /* 0x000000ffff009224 */ /* 0x000fe200078e0a00 */
[----:B------:R-:W-:-:S04]  /*3590*/  @!P2 LOP3.LUT R0, RZ, R22, RZ, 0x33, !PT ;  /* 0x00000016ff00a212 */ /* 0x000fc800078e33ff */
[----:B0-----:R-:W-:Y:S01]  /*35a0*/  MOV R18, R0 ;  /* 0x0000000000127202 */ /* 0x001fe20000000f00 */
[----:B------:R-:W-:Y:S06]  /*35b0*/  BRA.U !UP0, `(.L_x_29) ;  /* 0xffffffed08187547 */ /* 0x000fec000b83ffff */
[----:B------:R-:W-:Y:S05]  /*35c0*/  EXIT ;  /* 0x000000000000794d */ /* 0x000fea0003800000 */
        .weak           $__internal_0_$__cuda_sm20_div_rn_f64_full
        .type           $__internal_0_$__cuda_sm20_div_rn_f64_full,@function
        .size           $__internal_0_$__cuda_sm20_div_rn_f64_full,(.L_x_67 - $__internal_0_$__cuda_sm20_div_rn_f64_full)
$__internal_0_$__cuda_sm20_div_rn_f64_full:
[C---:B------:R-:W-:Y:S01]  /*35d0*/  FSETP.GEU.AND P0, PT, |R25|.reuse, 1.469367938527859385e-39, PT ;  /* 0x001000001900780b */ /* 0x040fe20003f0e200 */
[----:B------:R-:W-:Y:S01]  /*35e0*/  IMAD.MOV.U32 R28, RZ, RZ, 0x1 ;  /* 0x00000001ff1c7424 */ /* 0x000fe200078e00ff */
[C---:B------:R-:W-:Y:S01]  /*35f0*/  LOP3.LUT R22, R25.reuse, 0x800fffff, RZ, 0xc0, !PT ;  /* 0x800fffff19167812 */ /* 0x040fe200078ec0ff */
[----:B------:R-:W-:Y:S01]  /*3600*/  IMAD.MOV.U32 R11, RZ, RZ, 0x1ca00000 ;  /* 0x1ca00000ff0b7424 */ /* 0x000fe200078e00ff */
[----:B------:R-:W-:Y:S02]  /*3610*/  LOP3.LUT R34, R25, 0x7ff00000, RZ, 0xc0, !PT ;  /* 0x7ff0000019227812 */ /* 0x000fe400078ec0ff */
[----:B------:R-:W-:Y:S01]  /*3620*/  LOP3.LUT R23, R22, 0x3ff00000, RZ, 0xfc, !PT ;  /* 0x3ff0000016177812 */ /* 0x000fe200078efcff */
[----:B------:R-:W-:Y:S01]  /*3630*/  IMAD.MOV.U32 R22, RZ, RZ, R24 ;  /* 0x000000ffff167224 */ /* 0x000fe200078e0018 */
[----:B------:R-:W-:-:S04]  /*3640*/  LOP3.LUT R9, R27, 0x7ff00000, RZ, 0xc0, !PT ;  /* 0x7ff000001b097812 */ /* 0x000fc800078ec0ff */
[----:B------:R-:W-:Y:S01]  /*3650*/  ISETP.GE.U32.AND P1, PT, R9, R34, PT ;  /* 0x000000220900720c */ /* 0x000fe20003f26070 */
[----:B------:R-:W-:-:S06]  /*3660*/  @!P0 DMUL R22, R24, 8.98846567431157953865e+307 ;  /* 0x7fe0000018168828 */ /* 0x000fcc0000000000 */
[----:B------:R-:W0:Y:S02]  /*3670*/  MUFU.RCP64H R29, R23 ;  /* 0x00000017001d7308 */ /* 0x000e240000001800 */
[----:B0-----:R-:W-:-:S08]  /*3680*/  DFMA R36, R28, -R22, 1 ;  /* 0x3ff000001c24742b */ /* 0x001fd00000000816 */
[----:B------:R-:W-:-:S08]  /*3690*/  DFMA R36, R36, R36, R36 ;  /* 0x000000242424722b */ /* 0x000fd00000000024 */
[----:B------:R-:W-:Y:S01]  /*36a0*/  DFMA R36, R28, R36, R28 ;  /* 0x000000241c24722b */ /* 0x000fe2000000001c */
[----:B------:R-:W-:Y:S01]  /*36b0*/  SEL R29, R11, 0x63400000, !P1 ;  /* 0x634000000b1d7807 */ /* 0x000fe20004800000 */
[----:B------:R-:W-:Y:S01]  /*36c0*/  IMAD.MOV.U32 R28, RZ, RZ, R26 ;  /* 0x000000ffff1c7224 */ /* 0x000fe200078e001a */
[----:B------:R-:W-:Y:S02]  /*36d0*/  FSETP.GEU.AND P1, PT, |R27|, 1.469367938527859385e-39, PT ;  /* 0x001000001b00780b */ /* 0x000fe40003f2e200 */
[----:B------:R-:W-:-:S03]  /*36e0*/  LOP3.LUT R29, R29, 0x800fffff, R27, 0xf8, !PT ;  /* 0x800fffff1d1d7812 */ /* 0x000fc600078ef81b */
[----:B------:R-:W-:-:S08]  /*36f0*/  DFMA R30, R36, -R22, 1 ;  /* 0x3ff00000241e742b */ /* 0x000fd00000000816 */
[----:B------:R-:W-:Y:S01]  /*3700*/  DFMA R36, R36, R30, R36 ;  /* 0x0000001e2424722b */ /* 0x000fe20000000024 */
[----:B------:R-:W-:Y:S10]  /*3710*/  @P1 BRA `(.L_x_30) ;  /* 0x0000000000201947 */ /* 0x000ff40003800000 */
[----:B------:R-:W-:-:S04]  /*3720*/  LOP3.LUT R30, R25, 0x7ff00000, RZ, 0xc0, !PT ;  /* 0x7ff00000191e7812 */ /* 0x000fc800078ec0ff */
[----:B------:R-:W-:Y:S01]  /*3730*/  ISETP.GE.U32.AND P1, PT, R9, R30, PT ;  /* 0x0000001e0900720c */ /* 0x000fe20003f26070 */
[----:B------:R-:W-:-:S03]  /*3740*/  IMAD.MOV.U32 R30, RZ, RZ, RZ ;  /* 0x000000ffff1e7224 */ /* 0x000fc600078e00ff */
[----:B------:R-:W-:-:S04]  /*3750*/  SEL R11, R11, 0x63400000, !P1 ;  /* 0x634000000b0b7807 */ /* 0x000fc80004800000 */
[----:B------:R-:W-:-:S04]  /*3760*/  LOP3.LUT R11, R11, 0x80000000, R27, 0xf8, !PT ;  /* 0x800000000b0b7812 */ /* 0x000fc800078ef81b */
[----:B------:R-:W-:-:S06]  /*3770*/  LOP3.LUT R31, R11, 0x100000, RZ, 0xfc, !PT ;  /* 0x001000000b1f7812 */ /* 0x000fcc00078efcff */
[----:B------:R-:W-:-:S10]  /*3780*/  DFMA R28, R28, 2, -R30 ;  /* 0x400000001c1c782b */ /* 0x000fd4000000081e */
[----:B------:R-:W-:-:S07]  /*3790*/  LOP3.LUT R9, R29, 0x7ff00000, RZ, 0xc0, !PT ;  /* 0x7ff000001d097812 */ /* 0x000fce00078ec0ff */
.L_x_30:
[----:B------:R-:W-:Y:S01]  /*37a0*/  VIADD R11, R9, 0xffffffff ;  /* 0xffffffff090b7836 */ /* 0x000fe20000000000 */
[----:B------:R-:W-:Y:S01]  /*37b0*/  @!P0 LOP3.LUT R34, R23, 0x7ff00000, RZ, 0xc0, !PT ;  /* 0x7ff0000017228812 */ /* 0x000fe200078ec0ff */
[----:B------:R-:W-:-:S03]  /*37c0*/  DMUL R38, R36, R28 ;  /* 0x0000001c24267228 */ /* 0x000fc60000000000 */
[----:B------:R-:W-:Y:S01]  /*37d0*/  ISETP.GT.U32.AND P0, PT, R11, 0x7feffffe, PT ;  /* 0x7feffffe0b00780c */ /* 0x000fe20003f04070 */
[----:B------:R-:W-:-:S04]  /*37e0*/  VIADD R11, R34, 0xffffffff ;  /* 0xffffffff220b7836 */ /* 0x000fc80000000000 */
[----:B------:R-:W-:Y:S01]  /*37f0*/  DFMA R30, R38, -R22, R28 ;  /* 0x80000016261e722b */ /* 0x000fe2000000001c */
[----:B------:R-:W-:-:S07]  /*3800*/  ISETP.GT.U32.OR P0, PT, R11, 0x7feffffe, P0 ;  /* 0x7feffffe0b00780c */ /* 0x000fce0000704470 */
[----:B------:R-:W-:-:S06]  /*3810*/  DFMA R30, R36, R30, R38 ;  /* 0x0000001e241e722b */ /* 0x000fcc0000000026 */
[----:B------:R-:W-:Y:S05]  /*3820*/  @P0 BRA `(.L_x_31) ;  /* 0x00000000007c0947 */ /* 0x000fea0003800000 */
[----:B------:R-:W-:Y:S01]  /*3830*/  LOP3.LUT R26, R27, 0x7ff00000, RZ, 0xc0, !PT ;  /* 0x7ff000001b1a7812 */ /* 0x000fe200078ec0ff */
[----:B------:R-:W-:Y:S01]  /*3840*/  IMAD.MOV.U32 R34, RZ, RZ, RZ ;  /* 0x000000ffff227224 */ /* 0x000fe200078e00ff */
[----:B------:R-:W-:Y:S02]  /*3850*/  LOP3.LUT R9, R25, 0x7ff00000, RZ, 0xc0, !PT ;  /* 0x7ff0000019097812 */ /* 0x000fe400078ec0ff */
[----:B------:R-:W-:Y:S02]  /*3860*/  MOV R11, 0x1ca00000 ;  /* 0x1ca00000000b7802 */ /* 0x000fe40000000f00 */
[CC--:B------:R-:W-:Y:S02]  /*3870*/  VIADDMNMX R27, R26.reuse, -R9.reuse, 0xb9600000, !PT ;  /* 0xb96000001a1b7446 */ /* 0x0c0fe40007800909 */
[----:B------:R-:W-:Y:S02]  /*3880*/  ISETP.GE.U32.AND P0, PT, R26, R9, PT ;  /* 0x000000091a00720c */ /* 0x000fe40003f06070 */
[----:B------:R-:W-:-:S02]  /*3890*/  VIMNMX R27, PT, PT, R27, 0x46a00000, PT ;  /* 0x46a000001b1b7848 */ /* 0x000fc40003fe0100 */
[----:B------:R-:W-:-:S05]  /*38a0*/  SEL R26, R11, 0x63400000, !P0 ;  /* 0x634000000b1a7807 */ /* 0x000fca0004000000 */
[----:B------:R-:W-:-:S04]  /*38b0*/  IMAD.IADD R26, R27, 0x1, -R26 ;  /* 0x000000011b1a7824 */ /* 0x000fc800078e0a1a */
[----:B------:R-:W-:-:S06]  /*38c0*/  VIADD R35, R26, 0x7fe00000 ;  /* 0x7fe000001a237836 */ /* 0x000fcc0000000000 */
[----:B------:R-:W-:-:S10]  /*38d0*/  DMUL R36, R30, R34 ;  /* 0x000000221e247228 */ /* 0x000fd40000000000 */
[----:B------:R-:W-:-:S13]  /*38e0*/  FSETP.GTU.AND P0, PT, |R37|, 1.469367938527859385e-39, PT ;  /* 0x001000002500780b */ /* 0x000fda0003f0c200 */
[----:B------:R-:W-:Y:S05]  /*38f0*/  @P0 BRA `(.L_x_32) ;  /* 0x0000000000a80947 */ /* 0x000fea0003800000 */
[----:B------:R-:W-:-:S06]  /*3900*/  DFMA R22, R30, -R22, R28 ;  /* 0x800000161e16722b */ /* 0x000fcc000000001c */
[----:B------:R-:W-:-:S04]  /*3910*/  IMAD.MOV.U32 R22, RZ, RZ, RZ ;  /* 0x000000ffff167224 */ /* 0x000fc800078e00ff */
[C---:B------:R-:W-:Y:S02]  /*3920*/  FSETP.NEU.AND P0, PT, R23.reuse, RZ, PT ;  /* 0x000000ff1700720b */ /* 0x040fe40003f0d000 */
[----:B------:R-:W-:-:S04]  /*3930*/  LOP3.LUT R24, R23, 0x80000000, R25, 0x48, !PT ;  /* 0x8000000017187812 */ /* 0x000fc800078e4819 */
[----:B------:R-:W-:-:S07]  /*3940*/  LOP3.LUT R23, R24, R35, RZ, 0xfc, !PT ;  /* 0x0000002318177212 */ /* 0x000fce00078efcff */
[----:B------:R-:W-:Y:S05]  /*3950*/  @!P0 BRA `(.L_x_32) ;  /* 0x0000000000908947 */ /* 0x000fea0003800000 */
[----:B------:R-:W-:Y:S01]  /*3960*/  IMAD.MOV R29, RZ, RZ, -R26 ;  /* 0x000000ffff1d7224 */ /* 0x000fe200078e0a1a */
[----:B------:R-:W-:Y:S01]  /*3970*/  DMUL.RP R22, R30, R22 ;  /* 0x000000161e167228 */ /* 0x000fe20000008000 */
[----:B------:R-:W-:Y:S01]  /*3980*/  IMAD.MOV.U32 R28, RZ, RZ, RZ ;  /* 0x000000ffff1c7224 */ /* 0x000fe200078e00ff */
[----:B------:R-:W-:-:S05]  /*3990*/  IADD3 R26, PT, PT, -R26, -0x43300000, RZ ;  /* 0xbcd000001a1a7810 */ /* 0x000fca0007ffe1ff */
[----:B------:R-:W-:-:S03]  /*39a0*/  DFMA R28, R36, -R28, R30 ;  /* 0x8000001c241c722b */ /* 0x000fc6000000001e */
[----:B------:R-:W-:-:S07]  /*39b0*/  LOP3.LUT R24, R23, R24, RZ, 0x3c, !PT ;  /* 0x0000001817187212 */ /* 0x000fce00078e3cff */
[----:B------:R-:W-:-:S04]  /*39c0*/  FSETP.NEU.AND P0, PT, |R29|, R26, PT ;  /* 0x0000001a1d00720b */ /* 0x000fc80003f0d200 */
[----:B------:R-:W-:Y:S02]  /*39d0*/  FSEL R22, R22, R36, !P0 ;  /* 0x0000002416167208 */ /* 0x000fe40004000000 */
[----:B------:R-:W-:-:S03]  /*39e0*/  FSEL R23, R24, R37, !P0 ;  /* 0x0000002518177208 */ /* 0x000fc60004000000 */
[----:B------:R-:W-:Y:S01]  /*39f0*/  IMAD.MOV.U32 R36, RZ, RZ, R22 ;  /* 0x000000ffff247224 */ /* 0x000fe200078e0016 */
[----:B------:R-:W-:Y:S01]  /*3a00*/  MOV R37, R23 ;  /* 0x0000001700257202 */ /* 0x000fe20000000f00 */
[----:B------:R-:W-:Y:S06]  /*3a10*/  BRA `(.L_x_32) ;  /* 0x0000000000607947 */ /* 0x000fec0003800000 */
.L_x_31:
[----:B------:R-:W-:-:S14]  /*3a20*/  DSETP.NAN.AND P0, PT, R26, R26, PT ;  /* 0x0000001a1a00722a */ /* 0x000fdc0003f08000 */
[----:B------:R-:W-:Y:S05]  /*3a30*/  @P0 BRA `(.L_x_33) ;  /* 0x00000000004c0947 */ /* 0x000fea0003800000 */
[----:B------:R-:W-:-:S14]  /*3a40*/  DSETP.NAN.AND P0, PT, R24, R24, PT ;  /* 0x000000181800722a */ /* 0x000fdc0003f08000 */
[----:B------:R-:W-:Y:S05]  /*3a50*/  @P0 BRA `(.L_x_34) ;  /* 0x0000000000340947 */ /* 0x000fea0003800000 */
[----:B------:R-:W-:Y:S01]  /*3a60*/  ISETP.NE.AND P0, PT, R9, R34, PT ;  /* 0x000000220900720c */ /* 0x000fe20003f05270 */
[----:B------:R-:W-:Y:S02]  /*3a70*/  IMAD.MOV.U32 R36, RZ, RZ, 0x0 ;  /* 0x00000000ff247424 */ /* 0x000fe400078e00ff */
[----:B------:R-:W-:-:S10]  /*3a80*/  IMAD.MOV.U32 R37, RZ, RZ, -0x80000 ;  /* 0xfff80000ff257424 */ /* 0x000fd400078e00ff */
[----:B------:R-:W-:Y:S05]  /*3a90*/  @!P0 BRA `(.L_x_32) ;  /* 0x0000000000408947 */ /* 0x000fea0003800000 */
[----:B------:R-:W-:Y:S02]  /*3aa0*/  ISETP.NE.AND P0, PT, R9, 0x7ff00000, PT ;  /* 0x7ff000000900780c */ /* 0x000fe40003f05270 */
[----:B------:R-:W-:Y:S02]  /*3ab0*/  LOP3.LUT R25, R27, 0x80000000, R25, 0x48, !PT ;  /* 0x800000001b197812 */ /* 0x000fe400078e4819 */
[----:B------:R-:W-:-:S13]  /*3ac0*/  ISETP.EQ.OR P0, PT, R34, RZ, !P0 ;  /* 0x000000ff2200720c */ /* 0x000fda0004702670 */
[----:B------:R-:W-:Y:S01]  /*3ad0*/  @P0 LOP3.LUT R9, R25, 0x7ff00000, RZ, 0xfc, !PT ;  /* 0x7ff0000019090812 */ /* 0x000fe200078efcff */
[----:B------:R-:W-:Y:S02]  /*3ae0*/  @!P0 IMAD.MOV.U32 R36, RZ, RZ, RZ ;  /* 0x000000ffff248224 */ /* 0x000fe400078e00ff */
[----:B------:R-:W-:Y:S02]  /*3af0*/  @!P0 IMAD.MOV.U32 R37, RZ, RZ, R25 ;  /* 0x000000ffff258224 */ /* 0x000fe400078e0019 */
[----:B------:R-:W-:Y:S02]  /*3b00*/  @P0 IMAD.MOV.U32 R36, RZ, RZ, RZ ;  /* 0x000000ffff240224 */ /* 0x000fe400078e00ff */
[----:B------:R-:W-:Y:S01]  /*3b10*/  @P0 IMAD.MOV.U32 R37, RZ, RZ, R9 ;  /* 0x000000ffff250224 */ /* 0x000fe200078e0009 */
[----:B------:R-:W-:Y:S06]  /*3b20*/  BRA `(.L_x_32) ;  /* 0x00000000001c7947 */ /* 0x000fec0003800000 */
.L_x_34:
[----:B------:R-:W-:Y:S01]  /*3b30*/  LOP3.LUT R9, R25, 0x80000, RZ, 0xfc, !PT ;  /* 0x0008000019097812 */ /* 0x000fe200078efcff */
[----:B------:R-:W-:-:S03]  /*3b40*/  IMAD.MOV.U32 R36, RZ, RZ, R24 ;  /* 0x000000ffff247224 */ /* 0x000fc600078e0018 */
[----:B------:R-:W-:Y:S01]  /*3b50*/  MOV R37, R9 ;  /* 0x0000000900257202 */ /* 0x000fe20000000f00 */
[----:B------:R-:W-:Y:S06]  /*3b60*/  BRA `(.L_x_32) ;  /* 0x00000000000c7947 */ /* 0x000fec0003800000 */
.L_x_33:
[----:B------:R-:W-:Y:S01]  /*3b70*/  LOP3.LUT R9, R27, 0x80000, RZ, 0xfc, !PT ;  /* 0x000800001b097812 */ /* 0x000fe200078efcff */
[----:B------:R-:W-:-:S04]  /*3b80*/  IMAD.MOV.U32 R36, RZ, RZ, R26 ;  /* 0x000000ffff247224 */ /* 0x000fc800078e001a */
[----:B------:R-:W-:-:S07]  /*3b90*/  IMAD.MOV.U32 R37, RZ, RZ, R9 ;  /* 0x000000ffff257224 */ /* 0x000fce00078e0009 */
.L_x_32:
[----:B------:R-:W-:Y:S02]  /*3ba0*/  IMAD.MOV.U32 R24, RZ, RZ, R0 ;  /* 0x000000ffff187224 */ /* 0x000fe400078e0000 */
[----:B------:R-:W-:Y:S02]  /*3bb0*/  IMAD.MOV.U32 R25, RZ, RZ, 0x0 ;  /* 0x00000000ff197424 */ /* 0x000fe400078e00ff */
[----:B------:R-:W-:Y:S02]  /*3bc0*/  IMAD.MOV.U32 R22, RZ, RZ, R36 ;  /* 0x000000ffff167224 */ /* 0x000fe400078e0024 */
[----:B------:R-:W-:Y:S01]  /*3bd0*/  IMAD.MOV.U32 R9, RZ, RZ, R37 ;  /* 0x000000ffff097224 */ /* 0x000fe200078e0025 */
[----:B------:R-:W-:Y:S06]  /*3be0*/  RET.REL.NODEC R24 `(mfi_many_series_one_param_f32) ;  /* 0xffffffc418047950 */ /* 0x000fec0003c3ffff */
.L_x_35:
[----:B------:R-:W-:-:S00]  /*3bf0*/  BRA `(.L_x_35) ;  /* 0xfffffffc00fc7947 */ /* 0x000fc0000383ffff */
[----:B------:R-:W-:-:S00]  /*3c00*/  NOP ;  /* 0x0000000000007918 */ /* 0x000fc00000000000 */
[----:B------:R-:W-:-:S00]  /*3c10*/  NOP ;  /* 0x0000000000007918 */ /* 0x000fc00000000000 */
[----:B------:R-:W-:-:S00]  /*3c20*/  NOP ;  /* 0x0000000000007918 */ /* 0x000fc00000000000 */
[----:B------:R-:W-:-:S00]  /*3c30*/  NOP ;  /* 0x0000000000007918 */ /* 0x000fc00000000000 */
[----:B------:R-:W-:-:S00]  /*3c40*/  NOP ;  /* 0x0000000000007918 */ /* 0x000fc00000000000 */
[----:B------:R-:W-:-:S00]  /*3c50*/  NOP ;  /* 0x0000000000007918 */ /* 0x000fc00000000000 */
[----:B------:R-:W-:-:S00]  /*3c60*/  NOP ;  /* 0x0000000000007918 */ /* 0x000fc00000000000 */
[----:B------:R-:W-:-:S00]  /*3c70*/  NOP ;  /* 0x0000000000007918 */ /* 0x000fc00000000000 */
.L_x_67:


//--------------------- .text.mfi_batch_f32       --------------------------
	.section	.text.mfi_batch_f32,"ax",@progbits
	.align	128
        .global         mfi_batch_f32
        .type           mfi_batch_f32,@function
        .size           mfi_batch_f32,(.L_x_68 - mfi_batch_f32)
        .other          mfi_batch_f32,@"STO_CUDA_ENTRY STV_DEFAULT"
mfi_batch_f32:
.text.mfi_batch_f32:
[----:B------:R-:W-:Y:S08]  /*0000*/  LDC R1, c[0x0][0x37c] ;  /* 0x0000df00ff017b82 */ /* 0x000ff00000000800 */
[----:B------:R-:W0:Y:S01]  /*0010*/  S2UR UR6, SR_CTAID.Y ;  /* 0x00000000000679c3 */ /* 0x000e220000002600 */
[----:B------:R-:W0:Y:S02]  /*0020*/  LDCU UR4, c[0x0][0x3a0] ;  /* 0x00007400ff0477ac */ /* 0x000e240008000800 */
[----:B0-----:R-:W-:-:S06]  /*0030*/  UISETP.GE.AND UP0, UPT, UR6, UR4, UPT ;  /* 0x000000040600728c */ /* 0x001fcc000bf06270 */
[----:B------:R-:W-:-:S13]  /*0040*/  PLOP3.LUT P0, PT, PT, PT, UP0, 0x80, 0x8 ;  /* 0x000000000008781c */ /* 0x000fda0003f0f008 */
[----:B------:R-:W-:Y:S05]  /*0050*/  @P0 EXIT ;  /* 0x000000000000094d */ /* 0x000fea0003800000 */
[----:B------:R-:W0:Y:S01]  /*0060*/  LDCU.64 UR4, c[0x0][0x398] ;  /* 0x00007300ff0477ac */ /* 0x000e220008000a00 */
[----:B------:R-:W1:Y:S01]  /*0070*/  LDCU.64 UR14, c[0x0][0x358] ;  /* 0x00006b00ff0e77ac */ /* 0x000e620008000a00 */
[----:B------:R-:W2:Y:S01]  /*0080*/  LDCU.64 UR10, c[0x0][0x390] ;  /* 0x00007200ff0a77ac */ /* 0x000ea20008000a00 */
[----:B0-----:R-:W-:-:S06]  /*0090*/  UIMAD.WIDE.U32 UR4, UR6, 0x4, UR4 ;  /* 0x00000004060478a5 */ /* 0x001fcc000f8e0004 */
[----:B------:R-:W-:Y:S02]  /*00a0*/  IMAD.U32 R2, RZ, RZ, UR4 ;  /* 0x00000004ff027e24 */ /* 0x000fe4000f8e00ff */
[----:B------:R-:W-:-:S05]  /*00b0*/  IMAD.U32 R3, RZ, RZ, UR5 ;  /* 0x00000005ff037e24 */ /* 0x000fca000f8e00ff */
[----:B-1----:R-:W3:Y:S01]  /*00c0*/  LDG.E.CONSTANT R2, desc[UR14][R2.64] ;  /* 0x0000000e02027981 */ /* 0x002ee2000c1e9900 */
[----:B--2---:R-:W-:Y:S01]  /*00d0*/  UIMAD UR6, UR6, UR10, URZ ;  /* 0x0000000a060672a4 */ /* 0x004fe2000f8e02ff */
[----:B------:R-:W-:Y:S01]  /*00e0*/  BSSY.RECONVERGENT B0, `(.L_x_36) ;  /* 0x0000013000007945 */ /* 0x000fe20003800200 */
[----:B------:R-:W0:Y:S02]  /*00f0*/  S2R R0, SR_TID.X ;  /* 0x0000000000007919 */ /* 0x000e240000002100 */
[----:B0-----:R-:W-:Y:S02]  /*0100*/  ISETP.NE.AND P1, PT, R0, RZ, PT ;  /* 0x000000ff0000720c */ /* 0x001fe40003f25270 */
[----:B---3--:R-:W-:-:S13]  /*0110*/  R2UR UR21, R2 ;  /* 0x00000000021572ca */ /* 0x008fda00000e0000 */
[----:B------:R-:W-:-:S04]  /*0120*/  UIADD3 UR20, UPT, UPT, UR21, UR11, URZ ;  /* 0x0000000b15147290 */ /* 0x000fc8000fffe0ff */
[----:B------:R-:W-:-:S04]  /*0130*/  UIADD3 UR7, UPT, UPT, UR20, -0x1, URZ ;  /* 0xffffffff14077890 */ /* 0x000fc8000fffe0ff */
[----:B------:R-:W-:-:S04]  /*0140*/  UISETP.LT.AND UP0, UPT, UR7, UR10, UPT ;  /* 0x0000000a0700728c */ /* 0x000fc8000bf01270 */
[----:B------:R-:W-:-:S06]  /*0150*/  USEL UR4, UR7, UR10, UP0 ;  /* 0x0000000a07047287 */ /* 0x000fcc0008000000 */
[----:B------:R-:W-:-:S13]  /*0160*/  ISETP.GE.AND P0, PT, R0, UR4, PT ;  /* 0x0000000400007c0c */ /* 0x000fda000bf06270 */
[----:B------:R-:W-:Y:S05]  /*0170*/  @P0 BRA `(.L_x_37) ;  /* 0x0000000000240947 */ /* 0x000fea0003800000 */
[----:B------:R-:W0:Y:S01]  /*0180*/  LDC R7, c[0x0][0x360] ;  /* 0x0000d800ff077b82 */ /* 0x000e220000000800 */
[----:B------:R-:W-:-:S07]  /*0190*/  IMAD.MOV.U32 R9, RZ, RZ, 0x7fffffff ;  /* 0x7fffffffff097424 */ /* 0x000fce00078e00ff */
[----:B------:R-:W1:Y:S02]  /*01a0*/  LDC.64 R4, c[0x0][0x3a8] ;  /* 0x0000ea00ff047b82 */ /* 0x000e640000000a00 */
.L_x_38:
[----:B--2---:R-:W-:Y:S02]  /*01b0*/  VIADD R3, R0, UR6 ;  /* 0x0000000600037c36 */ /* 0x004fe40008000000 */
[----:B0-----:R-:W-:Y:S02]  /*01c0*/  IMAD.IADD R0, R7, 0x1, R0 ;  /* 0x0000000107007824 */ /* 0x001fe400078e0200 */
[----:B-1----:R-:W-:-:S03]  /*01d0*/  IMAD.WIDE R2, R3, 0x4, R4 ;  /* 0x0000000403027825 */ /* 0x002fc600078e0204 */
[----:B------:R-:W-:Y:S02]  /*01e0*/  ISETP.GE.AND P0, PT, R0, UR4, PT ;  /* 0x0000000400007c0c */ /* 0x000fe4000bf06270 */
[----:B------:R2:W-:Y:S11]  /*01f0*/  STG.E desc[UR14][R2.64], R9 ;  /* 0x0000000902007986 */ /* 0x0005f6000c10190e */
[----:B------:R-:W-:Y:S05]  /*0200*/  @!P0 BRA `(.L_x_38) ;  /* 0xfffffffc00e88947 */ /* 0x000fea000383ffff */
.L_x_37:
[----:B------:R-:W-:Y:S05]  /*0210*/  BSYNC.RECONVERGENT B0 ;  /* 0x0000000000007941 */ /* 0x000fea0003800200 */
.L_x_36:
[----:B------:R-:W-:Y:S06]  /*0220*/  BAR.SYNC.DEFER_BLOCKING 0x0 ;  /* 0x0000000000007b1d */ /* 0x000fec0000010000 */
[----:B------:R-:W-:Y:S05]  /*0230*/  @P1 EXIT ;  /* 0x000000000000194d */ /* 0x000fea0003800000 */
[----:B------:R-:W-:-:S04]  /*0240*/  UISETP.GT.AND UP0, UPT, UR20, UR10, UPT ;  /* 0x0000000a1400728c */ /* 0x000fc8000bf04270 */
[----:B------:R-:W-:-:S04]  /*0250*/  UISETP.LT.OR UP0, UPT, UR11, URZ, UP0 ;  /* 0x000000ff0b00728c */ /* 0x000fc80008701670 */
[----:B------:R-:W-:-:S06]  /*0260*/  UISETP.GE.OR UP0, UPT, UR11, UR10, UP0 ;  /* 0x0000000a0b00728c */ /* 0x000fcc0008706670 */
[----:B------:R-:W-:-:S13]  /*0270*/  PLOP3.LUT P0, PT, PT, PT, UP0, 0x80, 0x8 ;  /* 0x000000000008781c */ /* 0x000fda0003f0f008 */
[----:B------:R-:W-:Y:S05]  /*0280*/  @P0 EXIT ;  /* 0x000000000000094d */ /* 0x000fea0003800000 */
[----:B------:R-:W0:Y:S01]  /*0290*/  LDCU.64 UR4, c[0x0][0x380] ;  /* 0x00007000ff0477ac */ /* 0x000e220008000a00 */
[----:B------:R-:W-:Y:S02]  /*02a0*/  CS2R R10, SRZ ;  /* 0x00000000000a7805 */ /* 0x000fe4000001ff00 */
[----:B--2---:R-:W-:Y:S01]  /*02b0*/  CS2R R8, SRZ ;  /* 0x0000000000087805 */ /* 0x004fe2000001ff00 */
[----:B------:R-:W-:Y:S02]  /*02c0*/  UISETP.GT.AND UP0, UPT, UR7, UR11, UPT ;  /* 0x0000000b0700728c */ /* 0x000fe4000bf04270 */
[----:B0-----:R-:W-:-:S07]  /*02d0*/  UIMAD.WIDE.U32 UR4, UR11, 0x4, UR4 ;  /* 0x000000040b0478a5 */ /* 0x001fce000f8e0004 */
[----:B------:R-:W-:Y:S05]  /*02e0*/  BRA.U !UP0, `(.L_x_39) ;  /* 0x0000000d08e47547 */ /* 0x000fea000b800000 */
[----:B------:R-:W-:Y:S02]  /*02f0*/  IMAD.U32 R2, RZ, RZ, UR4 ;  /* 0x00000004ff027e24 */ /* 0x000fe4000f8e00ff */
[----:B------:R-:W-:-:S05]  /*0300*/  IMAD.U32 R3, RZ, RZ, UR5 ;  /* 0x00000005ff037e24 */ /* 0x000fca000f8e00ff */
[----:B------:R0:W5:Y:S01]  /*0310*/  LDG.E.CONSTANT R25, desc[UR14][R2.64] ;  /* 0x0000000e02197981 */ /* 0x000162000c1e9900 */
[----:B------:R-:W1:Y:S01]  /*0320*/  LDCU UR22, c[0x0][0x394] ;  /* 0x00007280ff1677ac */ /* 0x000e620008000800 */
[----:B------:R-:W-:Y:S02]  /*0330*/  CS2R R8, SRZ ;  /* 0x0000000000087805 */ /* 0x000fe4000001ff00 */
[----:B------:R-:W-:Y:S01]  /*0340*/  CS2R R10, SRZ ;  /* 0x00000000000a7805 */ /* 0x000fe2000001ff00 */
[----:B------:R-:W-:Y:S02]  /*0350*/  UIADD3 UR8, UPT, UPT, UR21, -0x2, URZ ;  /* 0xfffffffe15087890 */ /* 0x000fe4000fffe0ff */
[----:B------:R-:W-:Y:S02]  /*0360*/  UIADD3 UR7, UPT, UPT, UR21, -0x1, URZ ;  /* 0xffffffff15077890 */ /* 0x000fe4000fffe0ff */
[----:B------:R-:W-:Y:S02]  /*0370*/  UISETP.GE.U32.AND UP1, UPT, UR8, 0x7, UPT ;  /* 0x000000070800788c */ /* 0x000fe4000bf26070 */
[----:B------:R-:W-:-:S04]  /*0380*/  ULOP3.LUT UR13, UR7, 0x7, URZ, 0xc0, !UPT ;  /* 0x00000007070d7892 */ /* 0x000fc8000f8ec0ff */
[----:B------:R-:W-:Y:S01]  /*0390*/  UISETP.NE.AND UP0, UPT, UR13, URZ, UPT ;  /* 0x000000ff0d00728c */ /* 0x000fe2000bf05270 */
[----:B-1----:R-:W-:Y:S02]  /*03a0*/  IMAD.U32 R0, RZ, RZ, UR22 ;  /* 0x00000016ff007e24 */ /* 0x002fe4000f8e00ff */
[----:B0-----:R-:W-:Y:S08]  /*03b0*/  BRA.U !UP1, `(.L_x_40) ;  /* 0x0000000509e07547 */ /* 0x001ff0000b800000 */
[----:B------:R-:W0:Y:S01]  /*03c0*/  LDCU.128 UR16, c[0x0][0x380] ;  /* 0x00007000ff1077ac */ /* 0x000e220008000c00 */
[----:B------:R-:W-:Y:S01]  /*03d0*/  IMAD.U32 R0, RZ, RZ, UR22 ;  /* 0x00000016ff007e24 */ /* 0x000fe2000f8e00ff */
[----:B------:R-:W-:Y:S01]  /*03e0*/  CS2R R8, SRZ ;  /* 0x0000000000087805 */ /* 0x000fe2000001ff00 */
[----:B------:R-:W-:Y:S01]  /*03f0*/  UMOV UR8, 0x10 ;  /* 0x0000001000087882 */ /* 0x000fe20000000000 */
[----:B------:R-:W-:Y:S02]  /*0400*/  UMOV UR9, 0x0 ;  /* 0x0000000000097882 */ /* 0x000fe40000000000 */
[----:B------:R-:W-:-:S04]  /*0410*/  UIMAD.WIDE.U32 UR8, UR11, 0x4, UR8 ;  /* 0x000000040b0878a5 */ /* 0x000fc8000f8e0008 */
[----:B0-----:R-:W-:Y:S02]  /*0420*/  UIADD3 UR11, UP1, UPT, UR8, UR18, URZ ;  /* 0x00000012080b7290 */ /* 0x001fe4000ff3e0ff */
[----:B------:R-:W-:Y:S02]  /*0430*/  UIADD3 UR10, UP2, UPT, UR8, UR16, URZ ;  /* 0x00000010080a7290 */ /* 0x000fe4000ff5e0ff */
[----:B------:R-:W-:Y:S02]  /*0440*/  UIADD3.X UR12, UPT, UPT, UR9, UR19, URZ, UP1, !UPT ;  /* 0x00000013090c7290 */ /* 0x000fe40008ffe4ff */
[----:B------:R-:W-:Y:S01]  /*0450*/  UIADD3.X UR9, UPT, UPT, UR9, UR17, URZ, UP2, !UPT ;  /* 0x0000001109097290 */ /* 0x000fe200097fe4ff */
[----:B------:R-:W-:Y:S01]  /*0460*/  IMAD.U32 R14, RZ, RZ, UR11 ;  /* 0x0000000bff0e7e24 */ /* 0x000fe2000f8e00ff */
[----:B------:R-:W-:Y:S01]  /*0470*/  ULOP3.LUT UR8, UR7, 0xfffffff8, URZ, 0xc0, !UPT ;  /* 0xfffffff807087892 */ /* 0x000fe2000f8ec0ff */
[----:B------:R-:W-:Y:S02]  /*0480*/  IMAD.U32 R12, RZ, RZ, UR10 ;  /* 0x0000000aff0c7e24 */ /* 0x000fe4000f8e00ff */
[----:B------:R-:W-:Y:S01]  /*0490*/  IMAD.U32 R15, RZ, RZ, UR12 ;  /* 0x0000000cff0f7e24 */ /* 0x000fe2000f8e00ff */
[----:B------:R-:W-:Y:S01]  /*04a0*/  UIADD3 UR8, UPT, UPT, -UR8, URZ, URZ ;  /* 0x000000ff08087290 */ /* 0x000fe2000fffe1ff */
[----:B------:R-:W-:-:S11]  /*04b0*/  IMAD.U32 R13, RZ, RZ, UR9 ;  /* 0x00000009ff0d7e24 */ /* 0x000fd6000f8e00ff */
.L_x_41:
[----:B------:R-:W2:Y:S04]  /*04c0*/  LDG.E.CONSTANT R26, desc[UR14][R12.64+-0xc] ;  /* 0xfffff40e0c1a7981 */ /* 0x000ea8000c1e9900 */
[----:B------:R-:W3:Y:S04]  /*04d0*/  LDG.E.CONSTANT R17, desc[UR14][R14.64+-0xc] ;  /* 0xfffff40e0e117981 */ /* 0x000ee8000c1e9900 */
[----:B------:R-:W4:Y:S04]  /*04e0*/  LDG.E.CONSTANT R21, desc[UR14][R12.64+-0x8] ;  /* 0xfffff80e0c157981 */ /* 0x000f28000c1e9900 */
        /* <DEDUP_REMOVED lines=11> */
[----:B------:R0:W4:Y:S01]  /*05a0*/  LDG.E.CONSTANT R24, desc[UR14][R14.64+0x10] ;  /* 0x0000100e0e187981 */ /* 0x000122000c1e9900 */
[C---:B--2--5:R-:W-:Y:S01]  /*05b0*/  FSETP.GT.AND P0, PT, R26.reuse, R25, PT ;  /* 0x000000191a00720b */ /* 0x064fe20003f04000 */
[----:B---3--:R-:W-:-:S06]  /*05c0*/  FMUL R18, R26, R17 ;  /* 0x000000111a127220 */ /* 0x008fcc0000400000 */
[----:B------:R-:W1:Y:S06]  /*05d0*/  F2F.F64.F32 R18, R18 ;  /* 0x0000001200127310 */ /* 0x000e6c0000201800 */
[----:B------:R-:W-:Y:S02]  /*05e0*/  @!P0 FSETP.GEU.AND P1, PT, R26, R25, PT ;  /* 0x000000191a00820b */ /* 0x000fe40003f2e000 */
[----:B------:R2:W3:Y:S01]  /*05f0*/  LDG.E.CONSTANT R25, desc[UR14][R12.64+0x10] ;  /* 0x0000100e0c197981 */ /* 0x0004e2000c1e9900 */
[--C-:B-1----:R-:W-:Y:S01]  /*0600*/  @!P0 DADD R16, R8, R18.reuse ;  /* 0x0000000008108229 */ /* 0x102fe20000000012 */
[----:B----4-:R-:W-:Y:S01]  /*0610*/  FMUL R28, R21, R28 ;  /* 0x0000001c151c7220 */ /* 0x010fe20000400000 */
[----:B------:R-:W-:-:S03]  /*0620*/  @P0 DADD R10, R10, R18 ;  /* 0x000000000a0a0229 */ /* 0x000fc60000000012 */
[----:B------:R-:W1:Y:S05]  /*0630*/  F2F.F64.F32 R18, R28 ;  /* 0x0000001c00127310 */ /* 0x000e6a0000201800 */
[----:B------:R-:W-:Y:S02]  /*0640*/  @!P0 FSEL R16, R16, R8, !P1 ;  /* 0x0000000810108208 */ /* 0x000fe40004800000 */
[----:B------:R-:W-:-:S03]  /*0650*/  @!P0 FSEL R17, R17, R9, !P1 ;  /* 0x0000000911118208 */ /* 0x000fc60004800000 */
[----:B------:R-:W-:Y:S02]  /*0660*/  @!P0 IMAD.MOV.U32 R8, RZ, RZ, R16 ;  /* 0x000000ffff088224 */ /* 0x000fe400078e0010 */
[----:B------:R-:W-:Y:S01]  /*0670*/  @!P0 IMAD.MOV.U32 R9, RZ, RZ, R17 ;  /* 0x000000ffff098224 */ /* 0x000fe200078e0011 */
[----:B------:R-:W-:Y:S01]  /*0680*/  FSETP.GT.AND P0, PT, R21, R26, PT ;  /* 0x0000001a1500720b */ /* 0x000fe20003f04000 */
[C---:B------:R-:W-:Y:S01]  /*0690*/  FMUL R16, R2.reuse, R27 ;  /* 0x0000001b02107220 */ /* 0x040fe20000400000 */
[----:B------:R-:W-:-:S11]  /*06a0*/  FSETP.GT.AND P1, PT, R2, R21, PT ;  /* 0x000000150200720b */ /* 0x000fd60003f24000 */
[--C-:B-1----:R-:W-:Y:S02]  /*06b0*/  @P0 DADD R10, R10, R18.reuse ;  /* 0x000000000a0a0229 */ /* 0x102fe40000000012 */
[----:B------:R-:W-:Y:S01]  /*06c0*/  @!P0 DADD R18, R8, R18 ;  /* 0x0000000008128229 */ /* 0x000fe20000000012 */
[----:B------:R-:W-:Y:S01]  /*06d0*/  @!P0 FSETP.GEU.AND P2, PT, R21, R26, PT ;  /* 0x0000001a1500820b */ /* 0x000fe20003f4e000 */
[----:B------:R-:W1:Y:S08]  /*06e0*/  F2F.F64.F32 R16, R16 ;  /* 0x0000001000107310 */ /* 0x000e700000201800 */
[----:B------:R-:W-:-:S02]  /*06f0*/  @!P0 FSEL R18, R18, R8, !P2 ;  /* 0x0000000812128208 */ /* 0x000fc40005000000 */
[----:B------:R-:W-:-:S03]  /*0700*/  @!P0 FSEL R19, R19, R9, !P2 ;  /* 0x0000000913138208 */ /* 0x000fc60005000000 */
[----:B------:R-:W-:Y:S02]  /*0710*/  @!P0 IMAD.MOV.U32 R8, RZ, RZ, R18 ;  /* 0x000000ffff088224 */ /* 0x000fe400078e0012 */
[----:B------:R-:W-:Y:S02]  /*0720*/  @!P0 IMAD.MOV.U32 R9, RZ, RZ, R19 ;  /* 0x000000ffff098224 */ /* 0x000fe400078e0013 */
[----:B------:R-:W-:-:S04]  /*0730*/  FMUL R20, R3, R20 ;  /* 0x0000001403147220 */ /* 0x000fc80000400000 */
[----:B-1----:R-:W-:Y:S01]  /*0740*/  @!P1 DADD R18, R8, R16 ;  /* 0x0000000008129229 */ /* 0x002fe20000000010 */
[----:B------:R-:W-:Y:S02]  /*0750*/  @!P1 FSETP.GEU.AND P0, PT, R2, R21, PT ;  /* 0x000000150200920b */ /* 0x000fe40003f0e000 */
[----:B------:R-:W1:Y:S01]  /*0760*/  F2F.F64.F32 R20, R20 ;  /* 0x0000001400147310 */ /* 0x000e620000201800 */
[----:B------:R-:W-:-:S06]  /*0770*/  FSETP.GT.AND P2, PT, R3, R2, PT ;  /* 0x000000020300720b */ /* 0x000fcc0003f44000 */
[----:B------:R-:W-:Y:S02]  /*0780*/  @!P1 FSEL R18, R18, R8, !P0 ;  /* 0x0000000812129208 */ /* 0x000fe40004000000 */
[----:B------:R-:W-:-:S03]  /*0790*/  @!P1 FSEL R19, R19, R9, !P0 ;  /* 0x0000000913139208 */ /* 0x000fc60004000000 */
[----:B------:R-:W-:Y:S02]  /*07a0*/  @!P1 IMAD.MOV.U32 R8, RZ, RZ, R18 ;  /* 0x000000ffff089224 */ /* 0x000fe400078e0012 */
[----:B------:R-:W-:Y:S02]  /*07b0*/  @!P1 IMAD.MOV.U32 R9, RZ, RZ, R19 ;  /* 0x000000ffff099224 */ /* 0x000fe400078e0013 */
[----:B------:R-:W-:-:S04]  /*07c0*/  FMUL R26, R4, R5 ;  /* 0x00000005041a7220 */ /* 0x000fc80000400000 */
[----:B-1----:R-:W-:Y:S01]  /*07d0*/  @!P2 DADD R18, R8, R20 ;  /* 0x000000000812a229 */ /* 0x002fe20000000014 */
[----:B------:R-:W-:Y:S01]  /*07e0*/  @!P2 FSETP.GEU.AND P0, PT, R3, R2, PT ;  /* 0x000000020300a20b */ /* 0x000fe20003f0e000 */
[----:B------:R-:W1:Y:S01]  /*07f0*/  F2F.F64.F32 R26, R26 ;  /* 0x0000001a001a7310 */ /* 0x000e620000201800 */
[----:B------:R-:W-:-:S07]  /*0800*/  FSETP.GT.AND P3, PT, R4, R3, PT ;  /* 0x000000030400720b */ /* 0x000fce0003f64000 */
[----:B------:R-:W-:Y:S02]  /*0810*/  @!P2 FSEL R2, R18, R8, !P0 ;  /* 0x000000081202a208 */ /* 0x000fe40004000000 */
        /* <DEDUP_REMOVED lines=11> */
[----:B------:R-:W-:Y:S01]  /*08d0*/  @!P3 IMAD.MOV.U32 R9, RZ, RZ, R18 ;  /* 0x000000ffff09b224 */ /* 0x000fe200078e0012 */
[----:B------:R-:W-:Y:S01]  /*08e0*/  @P1 DADD R10, R10, R16 ;  /* 0x000000000a0a1229 */ /* 0x000fe20000000010 */
[----:B------:R-:W-:-:S04]  /*08f0*/  FMUL R16, R22, R23 ;  /* 0x0000001716107220 */ /* 0x000fc80000400000 */
[----:B-1----:R-:W-:Y:S01]  /*0900*/  @!P0 DADD R18, R8, R2 ;  /* 0x0000000008128229 */ /* 0x002fe20000000002 */
[----:B------:R-:W-:Y:S01]  /*0910*/  @!P0 FSETP.GEU.AND P4, PT, R7, R4, PT ;  /* 0x000000040700820b */ /* 0x000fe20003f8e000 */
[----:B------:R-:W1:Y:S01]  /*0920*/  F2F.F64.F32 R16, R16 ;  /* 0x0000001000107310 */ /* 0x000e620000201800 */
[----:B------:R-:W-:Y:S01]  /*0930*/  FSETP.GT.AND P1, PT, R22, R7, PT ;  /* 0x000000071600720b */ /* 0x000fe20003f24000 */
[----:B------:R-:W-:-:S06]  /*0940*/  @P2 DADD R10, R10, R20 ;  /* 0x000000000a0a2229 */ /* 0x000fcc0000000014 */
[----:B------:R-:W-:Y:S02]  /*0950*/  @!P0 FSEL R4, R18, R8, !P4 ;  /* 0x0000000812048208 */ /* 0x000fe40006000000 */
[----:B------:R-:W-:-:S03]  /*0960*/  @!P0 FSEL R19, R19, R9, !P4 ;  /* 0x0000000913138208 */ /* 0x000fc60006000000 */
[----:B------:R-:W-:Y:S02]  /*0970*/  @!P0 IMAD.MOV.U32 R8, RZ, RZ, R4 ;  /* 0x000000ffff088224 */ /* 0x000fe400078e0004 */
[----:B------:R-:W-:Y:S01]  /*0980*/  @!P0 IMAD.MOV.U32 R9, RZ, RZ, R19 ;  /* 0x000000ffff098224 */ /* 0x000fe200078e0013 */
[----:B------:R-:W-:-:S05]  /*0990*/  @P3 DADD R10, R10, R26 ;  /* 0x000000000a0a3229 */ /* 0x000fca000000001a */
[----:B-1----:R-:W-:Y:S01]  /*09a0*/  @!P1 DADD R18, R8, R16 ;  /* 0x0000000008129229 */ /* 0x002fe20000000010 */
[----:B------:R-:W-:Y:S02]  /*09b0*/  @!P1 FSETP.GEU.AND P3, PT, R22, R7, PT ;  /* 0x000000071600920b */ /* 0x000fe40003f6e000 */
[----:B------:R-:W-:-:S07]  /*09c0*/  @P0 DADD R10, R10, R2 ;  /* 0x000000000a0a0229 */ /* 0x000fce0000000002 */
[----:B------:R-:W-:Y:S02]  /*09d0*/  @!P1 FSEL R19, R19, R9, !P3 ;  /* 0x0000000913139208 */ /* 0x000fe40005800000 */
[----:B------:R-:W-:-:S03]  /*09e0*/  @!P1 FSEL R2, R18, R8, !P3 ;  /* 0x0000000812029208 */ /* 0x000fc60005800000 */
[----:B------:R-:W-:Y:S01]  /*09f0*/  @!P1 IMAD.MOV.U32 R9, RZ, RZ, R19 ;  /* 0x000000ffff099224 */ /* 0x000fe200078e0013 */
[----:B------:R-:W-:Y:S01]  /*0a00*/  @!P1 MOV R8, R2 ;  /* 0x0000000200089202 */ /* 0x000fe20000000f00 */
[----:B------:R-:W-:Y:S01]  /*0a10*/  UIADD3 UR8, UPT, UPT, UR8, 0x8, URZ ;  /* 0x0000000808087890 */ /* 0x000fe2000fffe0ff */
[----:B0-----:R-:W-:Y:S01]  /*0a20*/  IADD3 R14, P0, PT, R14, 0x20, RZ ;  /* 0x000000200e0e7810 */ /* 0x001fe20007f1e0ff */
[----:B------:R-:W-:Y:S02]  /*0a30*/  @P1 DADD R10, R10, R16 ;  /* 0x000000000a0a1229 */ /* 0x000fe40000000010 */
[----:B------:R-:W-:Y:S02]  /*0a40*/  UISETP.NE.AND UP1, UPT, UR8, URZ, UPT ;  /* 0x000000ff0800728c */ /* 0x000fe4000bf25270 */
[----:B------:R-:W-:Y:S01]  /*0a50*/  IMAD.X R15, RZ, RZ, R15, P0 ;  /* 0x000000ffff0f7224 */ /* 0x000fe200000e060f */
[----:B--2---:R-:W-:Y:S01]  /*0a60*/  IADD3 R12, P1, PT, R12, 0x20, RZ ;  /* 0x000000200c0c7810 */ /* 0x004fe20007f3e0ff */
[----:B------:R-:W-:-:S04]  /*0a70*/  VIADD R0, R0, 0x8 ;  /* 0x0000000800007836 */ /* 0x000fc80000000000 */
[----:B------:R-:W-:Y:S02]  /*0a80*/  IMAD.X R13, RZ, RZ, R13, P1 ;  /* 0x000000ffff0d7224 */ /* 0x000fe400008e060d */
[C---:B---3--:R-:W-:Y:S01]  /*0a90*/  FMUL R4, R25.reuse, R24 ;  /* 0x0000001819047220 */ /* 0x048fe20000400000 */
[----:B------:R-:W-:-:S05]  /*0aa0*/  FSETP.GT.AND P2, PT, R25, R22, PT ;  /* 0x000000161900720b */ /* 0x000fca0003f44000 */
[----:B------:R-:W0:Y:S08]  /*0ab0*/  F2F.F64.F32 R4, R4 ;  /* 0x0000000400047310 */ /* 0x000e300000201800 */
[----:B------:R-:W-:Y:S01]  /*0ac0*/  @!P2 FSETP.GEU.AND P0, PT, R25, R22, PT ;  /* 0x000000161900a20b */ /* 0x000fe20003f0e000 */
[--C-:B0-----:R-:W-:Y:S02]  /*0ad0*/  @!P2 DADD R2, R8, R4.reuse ;  /* 0x000000000802a229 */ /* 0x101fe40000000004 */
[----:B------:R-:W-:-:S08]  /*0ae0*/  @P2 DADD R10, R10, R4 ;  /* 0x000000000a0a2229 */ /* 0x000fd00000000004 */
[----:B------:R-:W-:Y:S02]  /*0af0*/  @!P2 FSEL R2, R2, R8, !P0 ;  /* 0x000000080202a208 */ /* 0x000fe40004000000 */
[----:B------:R-:W-:-:S03]  /*0b00*/  @!P2 FSEL R3, R3, R9, !P0 ;  /* 0x000000090303a208 */ /* 0x000fc60004000000 */
[----:B------:R-:W-:Y:S02]  /*0b10*/  @!P2 IMAD.MOV.U32 R8, RZ, RZ, R2 ;  /* 0x000000ffff08a224 */ /* 0x000fe400078e0002 */
[----:B------:R-:W-:Y:S01]  /*0b20*/  @!P2 IMAD.MOV.U32 R9, RZ, RZ, R3 ;  /* 0x000000ffff09a224 */ /* 0x000fe200078e0003 */
[----:B------:R-:W-:Y:S06]  /*0b30*/  BRA.U UP1, `(.L_x_41) ;  /* 0xfffffff901607547 */ /* 0x000fec000b83ffff */
.L_x_40:
[----:B------:R-:W-:Y:S05]  /*0b40*/  BRA.U !UP0, `(.L_x_39) ;  /* 0x0000000508cc7547 */ /* 0x000fea000b800000 */
[----:B------:R-:W-:Y:S02]  /*0b50*/  UISETP.GE.U32.AND UP0, UPT, UR13, 0x4, UPT ;  /* 0x000000040d00788c */ /* 0x000fe4000bf06070 */
[----:B------:R-:W-:-:S07]  /*0b60*/  ULOP3.LUT UR8, UR7, 0x3, URZ, 0xc0, !UPT ;  /* 0x0000000307087892 */ /* 0x000fce000f8ec0ff */
[----:B------:R-:W-:Y:S05]  /*0b70*/  BRA.U !UP0, `(.L_x_42) ;  /* 0x0000000108e07547 */ /* 0x000fea000b800000 */
[----:B------:R-:W0:Y:S08]  /*0b80*/  LDC.64 R18, c[0x0][0x380] ;  /* 0x0000e000ff127b82 */ /* 0x000e300000000a00 */
[----:B------:R-:W1:Y:S01]  /*0b90*/  LDC.64 R2, c[0x0][0x388] ;  /* 0x0000e200ff027b82 */ /* 0x000e620000000a00 */
[----:B0-----:R-:W-:-:S05]  /*0ba0*/  IMAD.WIDE.U32 R18, R0, 0x4, R18 ;  /* 0x0000000400127825 */ /* 0x001fca00078e0012 */
[----:B------:R-:W2:Y:S01]  /*0bb0*/  LDG.E.CONSTANT R16, desc[UR14][R18.64+0x4] ;  /* 0x0000040e12107981 */ /* 0x000ea2000c1e9900 */
[----:B-1----:R-:W-:-:S03]  /*0bc0*/  IMAD.WIDE.U32 R20, R0, 0x4, R2 ;  /* 0x0000000400147825 */ /* 0x002fc600078e0002 */
[----:B------:R-:W3:Y:S04]  /*0bd0*/  LDG.E.CONSTANT R7, desc[UR14][R18.64+0x8] ;  /* 0x0000080e12077981 */ /* 0x000ee8000c1e9900 */
[----:B------:R-:W4:Y:S04]  /*0be0*/  LDG.E.CONSTANT R5, desc[UR14][R20.64+0x4] ;  /* 0x0000040e14057981 */ /* 0x000f28000c1e9900 */
[----:B------:R-:W3:Y:S04]  /*0bf0*/  LDG.E.CONSTANT R12, desc[UR14][R20.64+0x8] ;  /* 0x0000080e140c7981 */ /* 0x000ee8000c1e9900 */
[----:B------:R-:W3:Y:S04]  /*0c00*/  LDG.E.CONSTANT R2, desc[UR14][R18.64+0xc] ;  /* 0x00000c0e12027981 */ /* 0x000ee8000c1e9900 */
[----:B------:R-:W3:Y:S04]  /*0c10*/  LDG.E.CONSTANT R17, desc[UR14][R20.64+0xc] ;  /* 0x00000c0e14117981 */ /* 0x000ee8000c1e9900 */
[----:B------:R0:W3:Y:S04]  /*0c20*/  LDG.E.CONSTANT R3, desc[UR14][R18.64+0x10] ;  /* 0x0000100e12037981 */ /* 0x0000e8000c1e9900 */
[----:B------:R-:W3:Y:S01]  /*0c30*/  LDG.E.CONSTANT R6, desc[UR14][R20.64+0x10] ;  /* 0x0000100e14067981 */ /* 0x000ee2000c1e9900 */
[----:B------:R-:W-:Y:S01]  /*0c40*/  VIADD R0, R0, 0x4 ;  /* 0x0000000400007836 */ /* 0x000fe20000000000 */
[C---:B--2--5:R-:W-:Y:S01]  /*0c50*/  FSETP.GT.AND P1, PT, R16.reuse, R25, PT ;  /* 0x000000191000720b */ /* 0x064fe20003f24000 */
[----:B----4-:R-:W-:-:S06]  /*0c60*/  FMUL R5, R16, R5 ;  /* 0x0000000510057220 */ /* 0x010fcc0000400000 */
[----:B------:R-:W1:Y:S01]  /*0c70*/  F2F.F64.F32 R4, R5 ;  /* 0x0000000500047310 */ /* 0x000e620000201800 */
[----:B---3--:R-:W-:Y:S01]  /*0c80*/  FMUL R12, R7, R12 ;  /* 0x0000000c070c7220 */ /* 0x008fe20000400000 */
[----:B------:R-:W-:Y:S01]  /*0c90*/  FADD R22, -R25, R16 ;  /* 0x0000001019167221 */ /* 0x000fe20000000100 */
[----:B------:R-:W-:-:S04]  /*0ca0*/  FSETP.GT.AND P2, PT, R7, R16, PT ;  /* 0x000000100700720b */ /* 0x000fc80003f44000 */
[----:B------:R-:W-:Y:S01]  /*0cb0*/  @!P1 FSETP.GEU.AND P0, PT, R22, RZ, PT ;  /* 0x000000ff1600920b */ /* 0x000fe20003f0e000 */
[----:B------:R-:W0:Y:S01]  /*0cc0*/  F2F.F64.F32 R12, R12 ;  /* 0x0000000c000c7310 */ /* 0x000e220000201800 */
[----:B-1----:R-:W-:-:S10]  /*0cd0*/  @!P1 DADD R14, R8, R4 ;  /* 0x00000000080e9229 */ /* 0x002fd40000000004 */
[----:B------:R-:W-:Y:S02]  /*0ce0*/  @!P1 FSEL R14, R14, R8, !P0 ;  /* 0x000000080e0e9208 */ /* 0x000fe40004000000 */
[----:B------:R-:W-:-:S03]  /*0cf0*/  @!P1 FSEL R15, R15, R9, !P0 ;  /* 0x000000090f0f9208 */ /* 0x000fc60004000000 */
[----:B------:R-:W-:Y:S02]  /*0d00*/  @!P1 IMAD.MOV.U32 R8, RZ, RZ, R14 ;  /* 0x000000ffff089224 */ /* 0x000fe400078e000e */
[----:B------:R-:W-:Y:S02]  /*0d10*/  @!P1 IMAD.MOV.U32 R9, RZ, RZ, R15 ;  /* 0x000000ffff099224 */ /* 0x000fe400078e000f */
[----:B------:R-:W-:-:S04]  /*0d20*/  FMUL R17, R2, R17 ;  /* 0x0000001102117220 */ /* 0x000fc80000400000 */
[----:B0-----:R-:W-:Y:S01]  /*0d30*/  @!P2 DADD R18, R8, R12 ;  /* 0x000000000812a229 */ /* 0x001fe2000000000c */
[----:B------:R-:W0:Y:S01]  /*0d40*/  F2F.F64.F32 R14, R17 ;  /* 0x00000011000e7310 */ /* 0x000e220000201800 */
[----:B------:R-:W-:Y:S01]  /*0d50*/  @!P2 FSETP.GEU.AND P3, PT, R7, R16, PT ;  /* 0x000000100700a20b */ /* 0x000fe20003f6e000 */
[----:B------:R-:W-:Y:S01]  /*0d60*/  @P1 DADD R10, R10, R4 ;  /* 0x000000000a0a1229 */ /* 0x000fe20000000004 */
[----:B------:R-:W-:-:S06]  /*0d70*/  FSETP.GT.AND P0, PT, R2, R7, PT ;  /* 0x000000070200720b */ /* 0x000fcc0003f04000 */
[----:B------:R-:W-:Y:S02]  /*0d80*/  @!P2 FSEL R4, R18, R8, !P3 ;  /* 0x000000081204a208 */ /* 0x000fe40005800000 */
[----:B------:R-:W-:-:S03]  /*0d90*/  @!P2 FSEL R19, R19, R9, !P3 ;  /* 0x000000091313a208 */ /* 0x000fc60005800000 */
[----:B------:R-:W-:Y:S02]  /*0da0*/  @!P2 IMAD.MOV.U32 R8, RZ, RZ, R4 ;  /* 0x000000ffff08a224 */ /* 0x000fe400078e0004 */
[----:B------:R-:W-:Y:S01]  /*0db0*/  @!P2 IMAD.MOV.U32 R9, RZ, RZ, R19 ;  /* 0x000000ffff09a224 */ /* 0x000fe200078e0013 */
[----:B------:R-:W-:Y:S01]  /*0dc0*/  @P2 DADD R10, R10, R12 ;  /* 0x000000000a0a2229 */ /* 0x000fe2000000000c */
[----:B------:R-:W-:-:S04]  /*0dd0*/  FSETP.GT.AND P2, PT, R3, R2, PT ;  /* 0x000000020300720b */ /* 0x000fc80003f44000 */
[--C-:B0-----:R-:W-:Y:S01]  /*0de0*/  @!P0 DADD R4, R8, R14.reuse ;  /* 0x0000000008048229 */ /* 0x101fe2000000000e */
[----:B------:R-:W-:Y:S02]  /*0df0*/  @!P0 FSETP.GEU.AND P1, PT, R2, R7, PT ;  /* 0x000000070200820b */ /* 0x000fe40003f2e000 */
[----:B------:R-:W-:Y:S01]  /*0e00*/  @P0 DADD R10, R10, R14 ;  /* 0x000000000a0a0229 */ /* 0x000fe2000000000e */
[----:B------:R-:W-:Y:S01]  /*0e10*/  FMUL R6, R3, R6 ;  /* 0x0000000603067220 */ /* 0x000fe20000400000 */
[----:B------:R-:W-:-:S05]  /*0e20*/  IMAD.MOV.U32 R25, RZ, RZ, R3 ;  /* 0x000000ffff197224 */ /* 0x000fca00078e0003 */
[----:B------:R-:W-:Y:S02]  /*0e30*/  @!P0 FSEL R4, R4, R8, !P1 ;  /* 0x0000000804048208 */ /* 0x000fe40004800000 */
[----:B------:R-:W-:-:S03]  /*0e40*/  @!P0 FSEL R5, R5, R9, !P1 ;  /* 0x0000000905058208 */ /* 0x000fc60004800000 */
[----:B------:R-:W-:Y:S02]  /*0e50*/  @!P0 IMAD.MOV.U32 R8, RZ, RZ, R4 ;  /* 0x000000ffff088224 */ /* 0x000fe400078e0004 */
[----:B------:R-:W-:Y:S01]  /*0e60*/  @!P0 IMAD.MOV.U32 R9, RZ, RZ, R5 ;  /* 0x000000ffff098224 */ /* 0x000fe200078e0005 */
[----:B------:R-:W-:Y:S06]  /*0e70*/  @P2 BRA `(.L_x_43) ;  /* 0x0000000000182947 */ /* 0x000fec0003800000 */
[----:B------:R-:W0:Y:S01]  /*0e80*/  F2F.F64.F32 R4, R6 ;  /* 0x0000000600047310 */ /* 0x000e220000201800 */
[----:B------:R-:W-:Y:S01]  /*0e90*/  FSETP.GEU.AND P0, PT, R3, R2, PT ;  /* 0x000000020300720b */ /* 0x000fe20003f0e000 */
[----:B0-----:R-:W-:-:S10]  /*0ea0*/  DADD R4, R8, R4 ;  /* 0x0000000008047229 */ /* 0x001fd40000000004 */
[----:B------:R-:W-:Y:S02]  /*0eb0*/  FSEL R8, R4, R8, !P0 ;  /* 0x0000000804087208 */ /* 0x000fe40004000000 */
[----:B------:R-:W-:Y:S01]  /*0ec0*/  FSEL R9, R5, R9, !P0 ;  /* 0x0000000905097208 */ /* 0x000fe20004000000 */
[----:B------:R-:W-:Y:S06]  /*0ed0*/  BRA `(.L_x_42) ;  /* 0x0000000000087947 */ /* 0x000fec0003800000 */
.L_x_43:
[----:B------:R-:W0:Y:S02]  /*0ee0*/  F2F.F64.F32 R2, R6 ;  /* 0x0000000600027310 */ /* 0x000e240000201800 */
[----:B0-----:R-:W-:-:S11]  /*0ef0*/  DADD R10, R10, R2 ;  /* 0x000000000a0a7229 */ /* 0x001fd60000000002 */
.L_x_42:
[----:B------:R-:W-:-:S09]  /*0f00*/  UISETP.NE.AND UP0, UPT, UR8, URZ, UPT ;  /* 0x000000ff0800728c */ /* 0x000fd2000bf05270 */
[----:B------:R-:W-:Y:S05]  /*0f10*/  BRA.U !UP0, `(.L_x_39) ;  /* 0x0000000108d87547 */ /* 0x000fea000b800000 */
[----:B------:R-:W-:-:S09]  /*0f20*/  UISETP.NE.AND UP0, UPT, UR8, 0x1, UPT ;  /* 0x000000010800788c */ /* 0x000fd2000bf05270 */
        /* <DEDUP_REMOVED lines=8> */
[----:B------:R-:W3:Y:S01]  /*0fb0*/  LDG.E.CONSTANT R14, desc[UR14][R12.64+0x8] ;  /* 0x0000080e0c0e7981 */ /* 0x000ee2000c1e9900 */
[----:B------:R-:W-:Y:S01]  /*0fc0*/  VIADD R0, R0, 0x2 ;  /* 0x0000000200007836 */ /* 0x000fe20000000000 */
[C---:B--2--5:R-:W-:Y:S01]  /*0fd0*/  FSETP.GT.AND P0, PT, R16.reuse, R25, PT ;  /* 0x000000191000720b */ /* 0x064fe20003f04000 */
[----:B----4-:R-:W-:-:S06]  /*0fe0*/  FMUL R3, R16, R2 ;  /* 0x0000000210037220 */ /* 0x010fcc0000400000 */
[----:B------:R-:W0:Y:S01]  /*0ff0*/  F2F.F64.F32 R2, R3 ;  /* 0x0000000300027310 */ /* 0x000e220000201800 */
[----:B---3--:R-:W-:Y:S01]  /*1000*/  FSETP.GT.AND P2, PT, R17, R16, PT ;  /* 0x000000101100720b */ /* 0x008fe20003f44000 */
[----:B------:R-:W-:-:S05]  /*1010*/  FADD R15, -R25, R16 ;  /* 0x00000010190f7221 */ /* 0x000fca0000000100 */
[----:B------:R-:W-:Y:S01]  /*1020*/  @!P0 FSETP.GEU.AND P1, PT, R15, RZ, PT ;  /* 0x000000ff0f00820b */ /* 0x000fe20003f2e000 */
[--C-:B0-----:R-:W-:Y:S02]  /*1030*/  @!P0 DADD R4, R8, R2.reuse ;  /* 0x0000000008048229 */ /* 0x101fe40000000002 */
[----:B------:R-:W-:Y:S01]  /*1040*/  @P0 DADD R10, R10, R2 ;  /* 0x000000000a0a0229 */ /* 0x000fe20000000002 */
[----:B------:R-:W-:Y:S01]  /*1050*/  FMUL R14, R17, R14 ;  /* 0x0000000e110e7220 */ /* 0x000fe20000400000 */
[----:B------:R-:W-:-:S06]  /*1060*/  IMAD.MOV.U32 R25, RZ, RZ, R17 ;  /* 0x000000ffff197224 */ /* 0x000fcc00078e0011 */
        /* <DEDUP_REMOVED lines=11> */
.L_x_45:
[----:B------:R-:W0:Y:S02]  /*1120*/  F2F.F64.F32 R2, R14 ;  /* 0x0000000e00027310 */ /* 0x000e240000201800 */
[----:B0-----:R-:W-:-:S11]  /*1130*/  DADD R10, R10, R2 ;  /* 0x000000000a0a7229 */ /* 0x001fd60000000002 */
.L_x_44:
[----:B------:R-:W-:-:S04]  /*1140*/  ULOP3.LUT UR7, UR7, 0x1, URZ, 0xc0, !UPT ;  /* 0x0000000107077892 */ /* 0x000fc8000f8ec0ff */
[----:B------:R-:W-:-:S09]  /*1150*/  UISETP.NE.U32.AND UP0, UPT, UR7, 0x1, UPT ;  /* 0x000000010700788c */ /* 0x000fd2000bf05070 */
[----:B------:R-:W-:Y:S05]  /*1160*/  BRA.U UP0, `(.L_x_39) ;  /* 0x0000000100447547 */ /* 0x000fea000b800000 */
[----:B------:R-:W0:Y:S08]  /*1170*/  LDC.64 R2, c[0x0][0x380] ;  /* 0x0000e000ff027b82 */ /* 0x000e300000000a00 */
[----:B------:R-:W1:Y:S01]  /*1180*/  LDC.64 R4, c[0x0][0x388] ;  /* 0x0000e200ff047b82 */ /* 0x000e620000000a00 */
[----:B0-----:R-:W-:-:S05]  /*1190*/  IMAD.WIDE.U32 R2, R0, 0x4, R2 ;  /* 0x0000000400027825 */ /* 0x001fca00078e0002 */
[----:B------:R-:W2:Y:S01]  /*11a0*/  LDG.E.CONSTANT R6, desc[UR14][R2.64+0x4] ;  /* 0x0000040e02067981 */ /* 0x000ea2000c1e9900 */
[----:B-1----:R-:W-:-:S06]  /*11b0*/  IMAD.WIDE.U32 R4, R0, 0x4, R4 ;  /* 0x0000000400047825 */ /* 0x002fcc00078e0004 */
[----:B------:R-:W3:Y:S01]  /*11c0*/  LDG.E.CONSTANT R4, desc[UR14][R4.64+0x4] ;  /* 0x0000040e04047981 */ /* 0x000ee2000c1e9900 */
[C---:B--2--5:R-:W-:Y:S01]  /*11d0*/  FSETP.GT.AND P0, PT, R6.reuse, R25, PT ;  /* 0x000000190600720b */ /* 0x064fe20003f04000 */
[----:B---3--:R-:W-:-:S12]  /*11e0*/  FMUL R0, R6, R4 ;  /* 0x0000000406007220 */ /* 0x008fd80000400000 */
[----:B------:R-:W-:Y:S05]  /*11f0*/  @P0 BRA `(.L_x_46) ;  /* 0x0000000000180947 */ /* 0x000fea0003800000 */
[----:B------:R-:W0:Y:S01]  /*1200*/  F2F.F64.F32 R2, R0 ;  /* 0x0000000000027310 */ /* 0x000e220000201800 */
[----:B------:R-:W-:Y:S01]  /*1210*/  FSETP.GEU.AND P0, PT, R6, R25, PT ;  /* 0x000000190600720b */ /* 0x000fe20003f0e000 */
[----:B0-----:R-:W-:-:S10]  /*1220*/  DADD R2, R8, R2 ;  /* 0x0000000008027229 */ /* 0x001fd40000000002 */
[----:B------:R-:W-:Y:S02]  /*1230*/  FSEL R8, R2, R8, !P0 ;  /* 0x0000000802087208 */ /* 0x000fe40004000000 */
[----:B------:R-:W-:Y:S01]  /*1240*/  FSEL R9, R3, R9, !P0 ;  /* 0x0000000903097208 */ /* 0x000fe20004000000 */
[----:B------:R-:W-:Y:S06]  /*1250*/  BRA `(.L_x_39) ;  /* 0x0000000000087947 */ /* 0x000fec0003800000 */
.L_x_46:
[----:B------:R-:W0:Y:S02]  /*1260*/  F2F.F64.F32 R2, R0 ;  /* 0x0000000000027310 */ /* 0x000e240000201800 */
[----:B0-----:R-:W-:-:S11]  /*1270*/  DADD R10, R10, R2 ;  /* 0x000000000a0a7229 */ /* 0x001fd60000000002 */
.L_x_39:
[----:B------:R-:W-:Y:S01]  /*1280*/  DADD R4, R10, R8 ;  /* 0x000000000a047229 */ /* 0x000fe20000000008 */
[----:B------:R-:W-:Y:S01]  /*1290*/  UMOV UR8, 0x86a12b9b ;  /* 0x86a12b9b00087882 */ /* 0x000fe20000000000 */
[----:B------:R-:W-:Y:S01]  /*12a0*/  UMOV UR9, 0x3d06849b ;  /* 0x3d06849b00097882 */ /* 0x000fe20000000000 */
[----:B------:R-:W-:-:S05]  /*12b0*/  IMAD.MOV.U32 R7, RZ, RZ, RZ ;  /* 0x000000ffff077224 */ /* 0x000fca00078e00ff */
        /* <DEDUP_REMOVED lines=16> */
[----:B------:R-:W-:Y:S01]  /*13c0*/  MOV R14, R4 ;  /* 0x00000004000e7202 */ /* 0x000fe20000000f00 */
[----:B------:R-:W-:Y:S01]  /*13d0*/  IMAD.MOV.U32 R15, RZ, RZ, R5 ;  /* 0x000000ffff0f7224 */ /* 0x000fe200078e0005 */
[----:B------:R-:W-:Y:S01]  /*13e0*/  MOV R28, 0x1420 ;  /* 0x00001420001c7802 */ /* 0x000fe20000000f00 */
[----:B------:R-:W-:Y:S02]  /*13f0*/  IMAD.MOV.U32 R16, RZ, RZ, R10 ;  /* 0x000000ffff107224 */ /* 0x000fe400078e000a */
[----:B------:R-:W-:-:S07]  /*1400*/  IMAD.MOV.U32 R17, RZ, RZ, R11 ;  /* 0x000000ffff117224 */ /* 0x000fce00078e000b */
[----:B-----5:R-:W-:Y:S05]  /*1410*/  CALL.REL.NOINC `($__internal_1_$__cuda_sm20_div_rn_f64_full) ;  /* 0x0000000c00f47944 */ /* 0x020fea0003c00000 */
.L_x_48:
[----:B------:R-:W-:-:S06]  /*1420*/  DMUL R2, R2, 100 ;  /* 0x4059000002027828 */ /* 0x000fcc0000000000 */
[----:B------:R0:W1:Y:S05]  /*1430*/  F2F.F32.F64 R7, R2 ;  /* 0x0000000200077310 */ /* 0x00006a0000301000 */
.L_x_47:
[----:B------:R-:W2:Y:S01]  /*1440*/  LDCU UR13, c[0x0][0x390] ;  /* 0x00007200ff0d77ac */ /* 0x000ea20008000800 */
[----:B------:R-:W3:Y:S01]  /*1450*/  LDCU.64 UR10, c[0x0][0x3a8] ;  /* 0x00007500ff0a77ac */ /* 0x000ee20008000a00 */
[----:B------:R-:W-:Y:S02]  /*1460*/  USHF.R.S32.HI UR12, URZ, 0x1f, UR20 ;  /* 0x0000001fff0c7899 */ /* 0x000fe40008011414 */
[----:B------:R-:W-:-:S04]  /*1470*/  UIADD3 UR8, UP0, UPT, UR6, UR20, URZ ;  /* 0x0000001406087290 */ /* 0x000fc8000ff1e0ff */
[----:B------:R-:W-:Y:S02]  /*1480*/  ULEA.HI.X.SX32 UR9, UR6, UR12, 0x1, UP0 ;  /* 0x0000000c06097291 */ /* 0x000fe400080f0eff */
[----:B--2---:R-:W-:Y:S02]  /*1490*/  UISETP.GE.AND UP0, UPT, UR20, UR13, UPT ;  /* 0x0000000d1400728c */ /* 0x004fe4000bf06270 */
[----:B---3--:R-:W-:-:S04]  /*14a0*/  ULEA UR7, UP1, UR8, UR10, 0x2 ;  /* 0x0000000a08077291 */ /* 0x008fc8000f8210ff */
[----:B------:R-:W-:Y:S01]  /*14b0*/  PLOP3.LUT P0, PT, PT, PT, UP0, 0x80, 0x8 ;  /* 0x000000000008781c */ /* 0x000fe20003f0f008 */
[----:B------:R-:W-:Y:S01]  /*14c0*/  ULEA.HI.X UR8, UR8, UR11, UR9, 0x2, UP1 ;  /* 0x0000000b08087291 */ /* 0x000fe200088f1409 */
[----:B0-----:R-:W-:-:S05]  /*14d0*/  IMAD.U32 R2, RZ, RZ, UR7 ;  /* 0x00000007ff027e24 */ /* 0x001fca000f8e00ff */
[----:B------:R-:W-:-:S05]  /*14e0*/  IMAD.U32 R3, RZ, RZ, UR8 ;  /* 0x00000008ff037e24 */ /* 0x000fca000f8e00ff */
[----:B-1----:R0:W-:Y:S01]  /*14f0*/  STG.E desc[UR14][R2.64+-0x4], R7 ;  /* 0xfffffc0702007986 */ /* 0x0021e2000c10190e */
[----:B------:R-:W-:Y:S05]  /*1500*/  @P0 EXIT ;  /* 0x000000000000094d */ /* 0x000fea0003800000 */
[----:B------:R-:W-:-:S04]  /*1510*/  UIADD3 UR7, UPT, UPT, -UR20, UR13, URZ ;  /* 0x0000000d14077290 */ /* 0x000fc8000fffe1ff */
[----:B------:R-:W-:-:S04]  /*1520*/  ULOP3.LUT UR7, UR7, 0x1, URZ, 0xc0, !UPT ;  /* 0x0000000107077892 */ /* 0x000fc8000f8ec0ff */
[----:B------:R-:W-:-:S09]  /*1530*/  UISETP.NE.U32.AND UP0, UPT, UR7, 0x1, UPT ;  /* 0x000000010700788c */ /* 0x000fd2000bf05070 */
[----:B------:R-:W-:Y:S05]  /*1540*/  BRA.U UP0, `(.L_x_49) ;  /* 0x0000000500387547 */ /* 0x000fea000b800000 */
[----:B------:R-:W1:Y:S01]  /*1550*/  LDCU.128 UR16, c[0x0][0x380] ;  /* 0x00007000ff1077ac */ /* 0x000e620008000c00 */
[----:B0-----:R-:W0:Y:S01]  /*1560*/  LDC R7, c[0x0][0x394] ;  /* 0x0000e500ff077b82 */ /* 0x001e220000000800 */
[----:B------:R-:W-:Y:S02]  /*1570*/  USHF.L.U32 UR8, UR20, 0x2, URZ ;  /* 0x0000000214087899 */ /* 0x000fe400080006ff */
[----:B------:R-:W-:-:S05]  /*1580*/  USHF.L.U64.HI UR9, UR20, 0x2, UR12 ;  /* 0x0000000214097899 */ /* 0x000fca000801020c */
[----:B------:R-:W0:Y:S01]  /*1590*/  LDC.64 R12, c[0x0][0x388] ;  /* 0x0000e200ff0c7b82 */ /* 0x000e220000000a00 */
[----:B-1----:R-:W-:Y:S02]  /*15a0*/  UIADD3 UR7, UP1, UPT, UR8, UR18, URZ ;  /* 0x0000001208077290 */ /* 0x002fe4000ff3e0ff */
[----:B------:R-:W-:Y:S02]  /*15b0*/  UIADD3 UR10, UP0, UPT, UR8, UR16, URZ ;  /* 0x00000010080a7290 */ /* 0x000fe4000ff1e0ff */
[----:B------:R-:W-:Y:S02]  /*15c0*/  UIADD3.X UR8, UPT, UPT, UR9, UR19, URZ, UP1, !UPT ;  /* 0x0000001309087290 */ /* 0x000fe40008ffe4ff */
[----:B------:R-:W-:Y:S01]  /*15d0*/  UIADD3.X UR9, UPT, UPT, UR9, UR17, URZ, UP0, !UPT ;  /* 0x0000001109097290 */ /* 0x000fe200087fe4ff */
[----:B------:R-:W-:Y:S02]  /*15e0*/  IMAD.U32 R4, RZ, RZ, UR7 ;  /* 0x00000007ff047e24 */ /* 0x000fe4000f8e00ff */
[----:B------:R-:W-:-:S02]  /*15f0*/  IMAD.U32 R2, RZ, RZ, UR10 ;  /* 0x0000000aff027e24 */ /* 0x000fc4000f8e00ff */
[----:B------:R-:W-:Y:S02]  /*1600*/  IMAD.U32 R5, RZ, RZ, UR8 ;  /* 0x00000008ff057e24 */ /* 0x000fe4000f8e00ff */
[----:B------:R-:W-:-:S03]  /*1610*/  IMAD.U32 R3, RZ, RZ, UR9 ;  /* 0x00000009ff037e24 */ /* 0x000fc6000f8e00ff */
[----:B------:R-:W2:Y:S04]  /*1620*/  LDG.E.CONSTANT R4, desc[UR14][R4.64] ;  /* 0x0000000e04047981 */ /* 0x000ea8000c1e9900 */
[----:B------:R-:W2:Y:S04]  /*1630*/  LDG.E.CONSTANT R19, desc[UR14][R2.64] ;  /* 0x0000000e02137981 */ /* 0x000ea8000c1e9900 */
[----:B------:R-:W3:Y:S01]  /*1640*/  LDG.E.CONSTANT R0, desc[UR14][R2.64+-0x4] ;  /* 0xfffffc0e02007981 */ /* 0x000ee2000c1e9900 */
[----:B------:R-:W-:Y:S02]  /*1650*/  IMAD.U32 R15, RZ, RZ, UR5 ;  /* 0x00000005ff0f7e24 */ /* 0x000fe4000f8e00ff */
[----:B------:R-:W-:-:S02]  /*1660*/  IMAD.U32 R16, RZ, RZ, UR4 ;  /* 0x00000004ff107e24 */ /* 0x000fc4000f8e00ff */
[----:B------:R-:W-:Y:S02]  /*1670*/  IMAD.U32 R14, RZ, RZ, UR4 ;  /* 0x00000004ff0e7e24 */ /* 0x000fe4000f8e00ff */
[----:B------:R-:W-:-:S03]  /*1680*/  IMAD.U32 R17, RZ, RZ, UR5 ;  /* 0x00000005ff117e24 */ /* 0x000fc6000f8e00ff */
[----:B------:R-:W4:Y:S04]  /*1690*/  LDG.E.CONSTANT R15, desc[UR14][R14.64] ;  /* 0x0000000e0e0f7981 */ /* 0x000f28000c1e9900 */
[----:B------:R-:W4:Y:S01]  /*16a0*/  LDG.E.CONSTANT R16, desc[UR14][R16.64+-0x4] ;  /* 0xfffffc0e10107981 */ /* 0x000f22000c1e9900 */
[----:B0-----:R-:W-:-:S06]  /*16b0*/  IMAD.WIDE.U32 R12, R7, 0x4, R12 ;  /* 0x00000004070c7825 */ /* 0x001fcc00078e000c */
[----:B------:R-:W4:Y:S01]  /*16c0*/  LDG.E.CONSTANT R12, desc[UR14][R12.64] ;  /* 0x0000000e0c0c7981 */ /* 0x000f22000c1e9900 */
[C---:B--2---:R-:W-:Y:S01]  /*16d0*/  FMUL R4, R19.reuse, R4 ;  /* 0x0000000413047220 */ /* 0x044fe20000400000 */
[----:B---3--:R-:W-:-:S05]  /*16e0*/  FSETP.GT.AND P0, PT, R19, R0, PT ;  /* 0x000000001300720b */ /* 0x008fca0003f04000 */
[----:B------:R-:W0:Y:S08]  /*16f0*/  F2F.F64.F32 R4, R4 ;  /* 0x0000000400047310 */ /* 0x000e300000201800 */
[----:B------:R-:W-:Y:S02]  /*1700*/  @!P0 FSETP.GEU.AND P1, PT, R19, R0, PT ;  /* 0x000000001300820b */ /* 0x000fe40003f2e000 */
[----:B----4-:R-:W-:Y:S01]  /*1710*/  FSETP.GT.AND P2, PT, R15, R16, PT ;  /* 0x000000100f00720b */ /* 0x010fe20003f44000 */
[----:B0-----:R-:W-:-:S02]  /*1720*/  @!P0 DADD R6, R8, R4 ;  /* 0x0000000008068229 */ /* 0x001fc40000000004 */
[----:B------:R-:W-:Y:S01]  /*1730*/  @P0 DADD R10, R10, R4 ;  /* 0x000000000a0a0229 */ /* 0x000fe20000000004 */
[----:B------:R-:W-:-:S07]  /*1740*/  FMUL R0, R15, R12 ;  /* 0x0000000c0f007220 */ /* 0x000fce0000400000 */
[----:B------:R-:W-:Y:S02]  /*1750*/  @!P0 FSEL R2, R6, R8, !P1 ;  /* 0x0000000806028208 */ /* 0x000fe40004800000 */
[----:B------:R-:W-:-:S03]  /*1760*/  @!P0 FSEL R7, R7, R9, !P1 ;  /* 0x0000000907078208 */ /* 0x000fc60004800000 */
[----:B------:R-:W-:Y:S02]  /*1770*/  @!P0 IMAD.MOV.U32 R8, RZ, RZ, R2 ;  /* 0x000000ffff088224 */ /* 0x000fe400078e0002 */
[----:B------:R-:W-:Y:S01]  /*1780*/  @!P0 IMAD.MOV.U32 R9, RZ, RZ, R7 ;  /* 0x000000ffff098224 */ /* 0x000fe200078e0007 */
[----:B------:R-:W-:Y:S06]  /*1790*/  @P2 BRA `(.L_x_50) ;  /* 0x0000000000182947 */ /* 0x000fec0003800000 */
[----:B------:R-:W0:Y:S01]  /*17a0*/  F2F.F64.F32 R2, R0 ;  /* 0x0000000000027310 */ /* 0x000e220000201800 */
[----:B------:R-:W-:Y:S01]  /*17b0*/  FSETP.GEU.AND P0, PT, R15, R16, PT ;  /* 0x000000100f00720b */ /* 0x000fe20003f0e000 */
[----:B0-----:R-:W-:-:S10]  /*17c0*/  DADD R2, R8, -R2 ;  /* 0x0000000008027229 */ /* 0x001fd40000000802 */
[----:B------:R-:W-:Y:S02]  /*17d0*/  FSEL R8, R2, R8, !P0 ;  /* 0x0000000802087208 */ /* 0x000fe40004000000 */
[----:B------:R-:W-:Y:S01]  /*17e0*/  FSEL R9, R3, R9, !P0 ;  /* 0x0000000903097208 */ /* 0x000fe20004000000 */
[----:B------:R-:W-:Y:S06]  /*17f0*/  BRA `(.L_x_51) ;  /* 0x0000000000087947 */ /* 0x000fec0003800000 */
.L_x_50:
[----:B------:R-:W0:Y:S02]  /*1800*/  F2F.F64.F32 R2, R0 ;  /* 0x0000000000027310 */ /* 0x000e240000201800 */
[----:B0-----:R-:W-:-:S11]  /*1810*/  DADD R10, R10, -R2 ;  /* 0x000000000a0a7229 */ /* 0x001fd60000000802 */
.L_x_51:
        /* <DEDUP_REMOVED lines=23> */
[----:B-----5:R-:W-:Y:S05]  /*1990*/  CALL.REL.NOINC `($__internal_1_$__cuda_sm20_div_rn_f64_full) ;  /* 0x0000000800947944 */ /* 0x020fea0003c00000 */
.L_x_53:
[----:B------:R-:W-:-:S06]  /*19a0*/  DMUL R2, R2, 100 ;  /* 0x4059000002027828 */ /* 0x000fcc0000000000 */
[----:B------:R0:W1:Y:S05]  /*19b0*/  F2F.F32.F64 R5, R2 ;  /* 0x0000000200057310 */ /* 0x00006a0000301000 */
.L_x_52:
[----:B------:R-:W2:Y:S01]  /*19c0*/  LDCU.64 UR8, c[0x0][0x3a8] ;  /* 0x00007500ff0877ac */ /* 0x000ea20008000a00 */
[----:B------:R-:W-:Y:S02]  /*19d0*/  UIADD3 UR7, UPT, UPT, UR6, UR20, URZ ;  /* 0x0000001406077290 */ /* 0x000fe4000fffe0ff */
[----:B------:R-:W-:Y:S02]  /*19e0*/  UIADD3 UR20, UPT, UPT, UR20, 0x1, URZ ;  /* 0x0000000114147890 */ /* 0x000fe4000fffe0ff */
[----:B--2---:R-:W-:-:S06]  /*19f0*/  UIMAD.WIDE UR8, UR7, 0x4, UR8 ;  /* 0x00000004070878a5 */ /* 0x004fcc000f8e0208 */
[----:B0-----:R-:W-:Y:S01]  /*1a00*/  MOV R2, UR8 ;  /* 0x0000000800027c02 */ /* 0x001fe20008000f00 */
[----:B------:R-:W-:-:S05]  /*1a10*/  IMAD.U32 R3, RZ, RZ, UR9 ;  /* 0x00000009ff037e24 */ /* 0x000fca000f8e00ff */
[----:B-1----:R1:W-:Y:S02]  /*1a20*/  STG.E desc[UR14][R2.64], R5 ;  /* 0x0000000502007986 */ /* 0x0023e4000c10190e */
.L_x_49:
[----:B------:R-:W2:Y:S01]  /*1a30*/  LDCU.64 UR8, c[0x0][0x390] ;  /* 0x00007200ff0877ac */ /* 0x000ea20008000a00 */
[----:B------:R-:W-:-:S05]  /*1a40*/  LOP3.LUT R0, RZ, UR21, RZ, 0x33, !PT ;  /* 0x00000015ff007c12 */ /* 0x000fca000f8e33ff */
[----:B--2---:R-:W-:-:S05]  /*1a50*/  VIADD R0, R0, UR8 ;  /* 0x0000000800007c36 */ /* 0x004fca0008000000 */
[----:B------:R-:W-:-:S13]  /*1a60*/  ISETP.NE.AND P0, PT, R0, UR9, PT ;  /* 0x0000000900007c0c */ /* 0x000fda000bf05270 */
[----:B------:R-:W-:Y:S05]  /*1a70*/  @!P0 EXIT ;  /* 0x000000000000894d */ /* 0x000fea0003800000 */
[----:B------:R-:W2:Y:S01]  /*1a80*/  LDCU.64 UR10, c[0x0][0x3a8] ;  /* 0x00007500ff0a77ac */ /* 0x000ea20008000a00 */
[----:B------:R-:W3:Y:S01]  /*1a90*/  LDCU.64 UR4, c[0x0][0x380] ;  /* 0x00007000ff0477ac */ /* 0x000ee20008000a00 */
[----:B------:R-:W4:Y:S01]  /*1aa0*/  LDCU.64 UR24, c[0x0][0x388] ;  /* 0x00007100ff1877ac */ /* 0x000f220008000a00 */
[----:B------:R-:W0:Y:S01]  /*1ab0*/  LDCU UR26, c[0x0][0x390] ;  /* 0x00007200ff1a77ac */ /* 0x000e220008000800 */
[----:B------:R-:W-:Y:S02]  /*1ac0*/  UIMAD.WIDE UR12, UR21, 0x4, URZ ;  /* 0x00000004150c78a5 */ /* 0x000fe4000f8e02ff */
[----:B--2---:R-:W-:Y:S02]  /*1ad0*/  UIADD3 UR7, UP1, UPT, UR10, 0x4, URZ ;  /* 0x000000040a077890 */ /* 0x004fe4000ff3e0ff */
[----:B---3--:R-:W-:Y:S02]  /*1ae0*/  UIADD3 UR9, UP0, UPT, UR4, 0x4, URZ ;  /* 0x0000000404097890 */ /* 0x008fe4000ff1e0ff */
[----:B------:R-:W-:-:S02]  /*1af0*/  UIADD3.X UR8, UPT, UPT, URZ, UR11, URZ, UP1, !UPT ;  /* 0x0000000bff087290 */ /* 0x000fc40008ffe4ff */
[----:B------:R-:W-:Y:S02]  /*1b00*/  UIADD3.X UR10, UPT, UPT, URZ, UR5, URZ, UP0, !UPT ;  /* 0x00000005ff0a7290 */ /* 0x000fe400087fe4ff */
[----:B0---4-:R-:W-:-:S12]  /*1b10*/  UIADD3 UR11, UPT, UPT, UR6, UR20, URZ ;  /* 0x00000014060b7290 */ /* 0x011fd8000fffe0ff */
.L_x_60:
[----:B------:R-:W-:Y:S01]  /*1b20*/  UMOV UR4, UR9 ;  /* 0x0000000900047c82 */ /* 0x000fe20008000000 */
[----:B------:R-:W-:Y:S01]  /*1b30*/  UMOV UR5, UR10 ;  /* 0x0000000a00057c82 */ /* 0x000fe20008000000 */
[----:B------:R-:W-:Y:S02]  /*1b40*/  UIMAD.WIDE UR22, UR20, 0x4, UR24 ;  /* 0x00000004141678a5 */ /* 0x000fe4000f8e0218 */
[----:B------:R-:W-:Y:S02]  /*1b50*/  UIMAD.WIDE UR18, UR20, 0x4, UR4 ;  /* 0x00000004141278a5 */ /* 0x000fe4000f8e0204 */
[----:B------:R-:W-:Y:S02]  /*1b60*/  UIADD3 UR6, UP1, UPT, -UR12, UR22, URZ ;  /* 0x000000160c067290 */ /* 0x000fe4000ff3e1ff */
[----:B------:R-:W-:Y:S02]  /*1b70*/  IMAD.U32 R12, RZ, RZ, UR22 ;  /* 0x00000016ff0c7e24 */ /* 0x000fe4000f8e00ff */
[----:B------:R-:W-:-:S02]  /*1b80*/  IMAD.U32 R13, RZ, RZ, UR23 ;  /* 0x00000017ff0d7e24 */ /* 0x000fc4000f8e00ff */
[----:B01----:R-:W-:Y:S02]  /*1b90*/  IMAD.U32 R2, RZ, RZ, UR18 ;  /* 0x00000012ff027e24 */ /* 0x003fe4000f8e00ff */
[----:B------:R-:W-:Y:S01]  /*1ba0*/  IMAD.U32 R3, RZ, RZ, UR19 ;  /* 0x00000013ff037e24 */ /* 0x000fe2000f8e00ff */
[----:B------:R-:W2:Y:S01]  /*1bb0*/  LDG.E.CONSTANT R12, desc[UR14][R12.64] ;  /* 0x0000000e0c0c7981 */ /* 0x000ea2000c1e9900 */
[----:B------:R-:W-:-:S03]  /*1bc0*/  IMAD.U32 R14, RZ, RZ, UR18 ;  /* 0x00000012ff0e7e24 */ /* 0x000fc6000f8e00ff */
[----:B------:R-:W2:Y:S01]  /*1bd0*/  LDG.E.CONSTANT R27, desc[UR14][R2.64+-0x4] ;  /* 0xfffffc0e021b7981 */ /* 0x000ea2000c1e9900 */
[----:B------:R-:W-:Y:S01]  /*1be0*/  IMAD.U32 R15, RZ, RZ, UR19 ;  /* 0x00000013ff0f7e24 */ /* 0x000fe2000f8e00ff */
[----:B------:R-:W-:Y:S02]  /*1bf0*/  UIADD3 UR4, UP0, UPT, -UR12, UR18, URZ ;  /* 0x000000120c047290 */ /* 0x000fe4000ff1e1ff */
[----:B------:R-:W-:Y:S02]  /*1c00*/  UIADD3.X UR16, UPT, UPT, ~UR13, UR23, URZ, UP1, !UPT ;  /* 0x000000170d107290 */ /* 0x000fe40008ffe5ff */
[----:B------:R-:W3:Y:S01]  /*1c10*/  LDG.E.CONSTANT R0, desc[UR14][R14.64+-0x8] ;  /* 0xfffff80e0e007981 */ /* 0x000ee2000c1e9900 */
[----:B------:R-:W-:Y:S01]  /*1c20*/  UIADD3.X UR5, UPT, UPT, ~UR13, UR19, URZ, UP0, !UPT ;  /* 0x000000130d057290 */ /* 0x000fe200087fe5ff */
[----:B------:R-:W-:Y:S02]  /*1c30*/  IMAD.U32 R6, RZ, RZ, UR6 ;  /* 0x00000006ff067e24 */ /* 0x000fe4000f8e00ff */
[----:B------:R-:W-:-:S02]  /*1c40*/  IMAD.U32 R4, RZ, RZ, UR4 ;  /* 0x00000004ff047e24 */ /* 0x000fc4000f8e00ff */
[----:B------:R-:W-:Y:S02]  /*1c50*/  IMAD.U32 R7, RZ, RZ, UR16 ;  /* 0x00000010ff077e24 */ /* 0x000fe4000f8e00ff */
[----:B------:R-:W-:-:S03]  /*1c60*/  IMAD.U32 R5, RZ, RZ, UR5 ;  /* 0x00000005ff057e24 */ /* 0x000fc6000f8e00ff */
[----:B------:R-:W4:Y:S04]  /*1c70*/  LDG.E.CONSTANT R13, desc[UR14][R6.64] ;  /* 0x0000000e060d7981 */ /* 0x000f28000c1e9900 */
[----:B------:R-:W4:Y:S04]  /*1c80*/  LDG.E.CONSTANT R26, desc[UR14][R4.64+-0x4] ;  /* 0xfffffc0e041a7981 */ /* 0x000f28000c1e9900 */
[----:B------:R-:W4:Y:S01]  /*1c90*/  LDG.E.CONSTANT R17, desc[UR14][R4.64+-0x8] ;  /* 0xfffff80e04117981 */ /* 0x000f22000c1e9900 */
[----:B------:R-:W-:Y:S01]  /*1ca0*/  UMOV UR4, 0x86a12b9b ;  /* 0x86a12b9b00047882 */ /* 0x000fe20000000000 */
[----:B------:R-:W-:Y:S01]  /*1cb0*/  UMOV UR5, 0x3d06849b ;  /* 0x3d06849b00057882 */ /* 0x000fe20000000000 */
[----:B------:R-:W-:-:S02]  /*1cc0*/  IMAD.MOV.U32 R19, RZ, RZ, RZ ;  /* 0x000000ffff137224 */ /* 0x000fc400078e00ff */
[----:B--2---:R-:W-:-:S06]  /*1cd0*/  FMUL R2, R27, R12 ;  /* 0x0000000c1b027220 */ /* 0x004fcc0000400000 */
[----:B------:R-:W0:Y:S01]  /*1ce0*/  F2F.F64.F32 R2, R2 ;  /* 0x0000000200027310 */ /* 0x000e220000201800 */
[----:B---3--:R-:W-:Y:S01]  /*1cf0*/  FSETP.GT.AND P0, PT, R27, R0, PT ;  /* 0x000000001b00720b */ /* 0x008fe20003f04000 */
[----:B----4-:R-:W-:-:S12]  /*1d00*/  FMUL R14, R26, R13 ;  /* 0x0000000d1a0e7220 */ /* 0x010fd80000400000 */
[----:B0-----:R-:W-:Y:S01]  /*1d10*/  @!P0 DADD R12, R8, R2 ;  /* 0x00000000080c8229 */ /* 0x001fe20000000002 */
[----:B------:R-:W-:Y:S02]  /*1d20*/  @!P0 FSETP.GEU.AND P1, PT, R27, R0, PT ;  /* 0x000000001b00820b */ /* 0x000fe40003f2e000 */
[----:B------:R-:W-:Y:S01]  /*1d30*/  FSETP.GT.AND P2, PT, R26, R17, PT ;  /* 0x000000111a00720b */ /* 0x000fe20003f44000 */
[----:B------:R-:W0:Y:S06]  /*1d40*/  F2F.F64.F32 R14, R14 ;  /* 0x0000000e000e7310 */ /* 0x000e2c0000201800 */
[----:B------:R-:W-:-:S02]  /*1d50*/  @!P0 FSEL R0, R12, R8, !P1 ;  /* 0x000000080c008208 */ /* 0x000fc40004800000 */
[----:B------:R-:W-:-:S03]  /*1d60*/  @!P0 FSEL R13, R13, R9, !P1 ;  /* 0x000000090d0d8208 */ /* 0x000fc60004800000 */
[----:B------:R-:W-:Y:S02]  /*1d70*/  @!P0 IMAD.MOV.U32 R8, RZ, RZ, R0 ;  /* 0x000000ffff088224 */ /* 0x000fe400078e0000 */
[----:B------:R-:W-:Y:S01]  /*1d80*/  @!P0 IMAD.MOV.U32 R9, RZ, RZ, R13 ;  /* 0x000000ffff098224 */ /* 0x000fe200078e000d */
[----:B------:R-:W-:-:S05]  /*1d90*/  @P0 DADD R10, R10, R2 ;  /* 0x000000000a0a0229 */ /* 0x000fca0000000002 */
[--C-:B0-----:R-:W-:Y:S01]  /*1da0*/  @!P2 DADD R12, R8, -R14.reuse ;  /* 0x00000000080ca229 */ /* 0x101fe2000000080e */
[----:B------:R-:W-:Y:S02]  /*1db0*/  @!P2 FSETP.GEU.AND P0, PT, R26, R17, PT ;  /* 0x000000111a00a20b */ /* 0x000fe40003f0e000 */
[----:B------:R-:W-:-:S07]  /*1dc0*/  @P2 DADD R10, R10, -R14 ;  /* 0x000000000a0a2229 */ /* 0x000fce000000080e */
[----:B------:R-:W-:Y:S02]  /*1dd0*/  @!P2 FSEL R0, R12, R8, !P0 ;  /* 0x000000080c00a208 */ /* 0x000fe40004000000 */
[----:B------:R-:W-:-:S03]  /*1de0*/  @!P2 FSEL R13, R13, R9, !P0 ;  /* 0x000000090d0da208 */ /* 0x000fc60004000000 */
[----:B------:R-:W-:Y:S02]  /*1df0*/  @!P2 IMAD.MOV.U32 R8, RZ, RZ, R0 ;  /* 0x000000ffff08a224 */ /* 0x000fe400078e0000 */
[----:B------:R-:W-:-:S06]  /*1e00*/  @!P2 IMAD.MOV.U32 R9, RZ, RZ, R13 ;  /* 0x000000ffff09a224 */ /* 0x000fcc00078e000d */
[----:B------:R-:W-:-:S08]  /*1e10*/  DADD R12, R10, R8 ;  /* 0x000000000a0c7229 */ /* 0x000fd00000000008 */
        /* <DEDUP_REMOVED lines=17> */
[----:B------:R-:W-:Y:S01]  /*1f30*/  MOV R15, R13 ;  /* 0x0000000d000f7202 */ /* 0x000fe20000000f00 */
[----:B------:R-:W-:Y:S01]  /*1f40*/  IMAD.MOV.U32 R16, RZ, RZ, R10 ;  /* 0x000000ffff107224 */ /* 0x000fe200078e000a */
[----:B------:R-:W-:Y:S01]  /*1f50*/  MOV R28, 0x1f80 ;  /* 0x00001f80001c7802 */ /* 0x000fe20000000f00 */
[----:B------:R-:W-:-:S07]  /*1f60*/  IMAD.MOV.U32 R17, RZ, RZ, R11 ;  /* 0x000000ffff117224 */ /* 0x000fce00078e000b */
[----:B-----5:R-:W-:Y:S05]  /*1f70*/  CALL.REL.NOINC `($__internal_1_$__cuda_sm20_div_rn_f64_full) ;  /* 0x00000004001c7944 */ /* 0x020fea0003c00000 */
.L_x_55:
[----:B------:R-:W-:-:S06]  /*1f80*/  DMUL R2, R2, 100 ;  /* 0x4059000002027828 */ /* 0x000fcc0000000000 */
[----:B------:R0:W1:Y:S05]  /*1f90*/  F2F.F32.F64 R19, R2 ;  /* 0x0000000200137310 */ /* 0x00006a0000301000 */
.L_x_54:
[----:B------:R-:W-:Y:S01]  /*1fa0*/  IMAD.U32 R16, RZ, RZ, UR22 ;  /* 0x00000016ff107e24 */ /* 0x000fe2000f8e00ff */
[----:B------:R-:W2:Y:S01]  /*1fb0*/  LDG.E.CONSTANT R5, desc[UR14][R4.64] ;  /* 0x0000000e04057981 */ /* 0x000ea2000c1e9900 */
[----:B------:R-:W-:Y:S02]  /*1fc0*/  IMAD.U32 R12, RZ, RZ, UR18 ;  /* 0x00000012ff0c7e24 */ /* 0x000fe4000f8e00ff */
[----:B------:R-:W-:Y:S01]  /*1fd0*/  IMAD.U32 R13, RZ, RZ, UR19 ;  /* 0x00000013ff0d7e24 */ /* 0x000fe2000f8e00ff */
[----:B------:R-:W3:Y:S01]  /*1fe0*/  LDG.E.CONSTANT R6, desc[UR14][R6.64+0x4] ;  /* 0x0000040e06067981 */ /* 0x000ee2000c1e9900 */
[----:B------:R-:W-:-:S03]  /*1ff0*/  IMAD.U32 R17, RZ, RZ, UR23 ;  /* 0x00000017ff117e24 */ /* 0x000fc6000f8e00ff */
[----:B------:R-:W0:Y:S04]  /*2000*/  LDG.E.CONSTANT R0, desc[UR14][R12.64] ;  /* 0x0000000e0c007981 */ /* 0x000e28000c1e9900 */
[----:B------:R-:W0:Y:S01]  /*2010*/  LDG.E.CONSTANT R16, desc[UR14][R16.64+0x4] ;  /* 0x0000040e10107981 */ /* 0x000e22000c1e9900 */
[----:B------:R-:W-:Y:S01]  /*2020*/  UMOV UR4, UR7 ;  /* 0x0000000700047c82 */ /* 0x000fe20008000000 */
[----:B------:R-:W-:Y:S02]  /*2030*/  UMOV UR5, UR8 ;  /* 0x0000000800057c82 */ /* 0x000fe40008000000 */
[----:B------:R-:W-:-:S06]  /*2040*/  UIMAD.WIDE UR4, UR11, 0x4, UR4 ;  /* 0x000000040b0478a5 */ /* 0x000fcc000f8e0204 */
[----:B------:R-:W-:Y:S02]  /*2050*/  IMAD.U32 R14, RZ, RZ, UR4 ;  /* 0x00000004ff0e7e24 */ /* 0x000fe4000f8e00ff */
[----:B------:R-:W-:-:S05]  /*2060*/  IMAD.U32 R15, RZ, RZ, UR5 ;  /* 0x00000005ff0f7e24 */ /* 0x000fca000f8e00ff */
[----:B-1----:R1:W-:Y:S01]  /*2070*/  STG.E desc[UR14][R14.64+-0x4], R19 ;  /* 0xfffffc130e007986 */ /* 0x0023e2000c10190e */
[C---:B0-----:R-:W-:Y:S01]  /*2080*/  FMUL R2, R0.reuse, R16 ;  /* 0x0000001000027220 */ /* 0x041fe20000400000 */
[----:B------:R-:W-:-:S05]  /*2090*/  FSETP.GT.AND P0, PT, R0, R27, PT ;  /* 0x0000001b0000720b */ /* 0x000fca0003f04000 */
[----:B------:R-:W0:Y:S01]  /*20a0*/  F2F.F64.F32 R2, R2 ;  /* 0x0000000200027310 */ /* 0x000e220000201800 */
[----:B--2---:R-:W-:-:S07]  /*20b0*/  FSETP.GT.AND P2, PT, R5, R26, PT ;  /* 0x0000001a0500720b */ /* 0x004fce0003f44000 */
[----:B------:R-:W-:Y:S01]  /*20c0*/  @!P0 FSETP.GEU.AND P1, PT, R0, R27, PT ;  /* 0x0000001b0000820b */ /* 0x000fe20003f2e000 */
[--C-:B0-----:R-:W-:Y:S02]  /*20d0*/  @!P0 DADD R12, R8, R2.reuse ;  /* 0x00000000080c8229 */ /* 0x101fe40000000002 */
[----:B------:R-:W-:Y:S01]  /*20e0*/  @P0 DADD R10, R10, R2 ;  /* 0x000000000a0a0229 */ /* 0x000fe20000000002 */
[----:B---3--:R-:W-:-:S07]  /*20f0*/  FMUL R6, R5, R6 ;  /* 0x0000000605067220 */ /* 0x008fce0000400000 */
[----:B------:R-:W-:Y:S02]  /*2100*/  @!P0 FSEL R0, R12, R8, !P1 ;  /* 0x000000080c008208 */ /* 0x000fe40004800000 */
[----:B------:R-:W-:-:S03]  /*2110*/  @!P0 FSEL R13, R13, R9, !P1 ;  /* 0x000000090d0d8208 */ /* 0x000fc60004800000 */
[----:B------:R-:W-:Y:S02]  /*2120*/  @!P0 IMAD.MOV.U32 R8, RZ, RZ, R0 ;  /* 0x000000ffff088224 */ /* 0x000fe400078e0000 */
[----:B------:R-:W-:Y:S01]  /*2130*/  @!P0 IMAD.MOV.U32 R9, RZ, RZ, R13 ;  /* 0x000000ffff098224 */ /* 0x000fe200078e000d */
[----:B-1----:R-:W-:Y:S06]  /*2140*/  @P2 BRA `(.L_x_56) ;  /* 0x0000000000182947 */ /* 0x002fec0003800000 */
[----:B------:R-:W0:Y:S01]  /*2150*/  F2F.F64.F32 R2, R6 ;  /* 0x0000000600027310 */ /* 0x000e220000201800 */
[----:B------:R-:W-:Y:S01]  /*2160*/  FSETP.GEU.AND P0, PT, R5, R26, PT ;  /* 0x0000001a0500720b */ /* 0x000fe20003f0e000 */
[----:B0-----:R-:W-:-:S10]  /*2170*/  DADD R2, R8, -R2 ;  /* 0x0000000008027229 */ /* 0x001fd40000000802 */
[----:B------:R-:W-:Y:S02]  /*2180*/  FSEL R8, R2, R8, !P0 ;  /* 0x0000000802087208 */ /* 0x000fe40004000000 */
[----:B------:R-:W-:Y:S01]  /*2190*/  FSEL R9, R3, R9, !P0 ;  /* 0x0000000903097208 */ /* 0x000fe20004000000 */
[----:B------:R-:W-:Y:S06]  /*21a0*/  BRA `(.L_x_57) ;  /* 0x0000000000087947 */ /* 0x000fec0003800000 */
.L_x_56:
[----:B------:R-:W0:Y:S02]  /*21b0*/  F2F.F64.F32 R2, R6 ;  /* 0x0000000600027310 */ /* 0x000e240000201800 */
[----:B0-----:R-:W-:-:S11]  /*21c0*/  DADD R10, R10, -R2 ;  /* 0x000000000a0a7229 */ /* 0x001fd60000000802 */
.L_x_57:
        /* <DEDUP_REMOVED lines=24> */
.L_x_59:
[----:B------:R-:W-:-:S06]  /*2350*/  DMUL R2, R2, 100 ;  /* 0x4059000002027828 */ /* 0x000fcc0000000000 */
[----:B------:R0:W1:Y:S05]  /*2360*/  F2F.F32.F64 R5, R2 ;  /* 0x0000000200057310 */ /* 0x00006a0000301000 */
.L_x_58:
[----:B0-----:R-:W-:Y:S01]  /*2370*/  IMAD.U32 R2, RZ, RZ, UR4 ;  /* 0x00000004ff027e24 */ /* 0x001fe2000f8e00ff */
[----:B------:R-:W-:Y:S01]  /*2380*/  UIADD3 UR20, UPT, UPT, UR20, 0x2, URZ ;  /* 0x0000000214147890 */ /* 0x000fe2000fffe0ff */
[----:B------:R-:W-:Y:S01]  /*2390*/  IMAD.U32 R3, RZ, RZ, UR5 ;  /* 0x00000005ff037e24 */ /* 0x000fe2000f8e00ff */
[----:B------:R-:W-:Y:S02]  /*23a0*/  UIADD3 UR11, UPT, UPT, UR11, 0x2, URZ ;  /* 0x000000020b0b7890 */ /* 0x000fe4000fffe0ff */
[----:B------:R-:W-:Y:S02]  /*23b0*/  UISETP.GE.AND UP0, UPT, UR20, UR26, UPT ;  /* 0x0000001a1400728c */ /* 0x000fe4000bf06270 */
[----:B-1----:R0:W-:Y:S07]  /*23c0*/  STG.E desc[UR14][R2.64], R5 ;  /* 0x0000000502007986 */ /* 0x0021ee000c10190e */
[----:B------:R-:W-:Y:S05]  /*23d0*/  BRA.U !UP0, `(.L_x_60) ;  /* 0xfffffff508d07547 */ /* 0x000fea000b83ffff */
[----:B------:R-:W-:Y:S05]  /*23e0*/  EXIT ;  /* 0x000000000000794d */ /* 0x000fea0003800000 */
        .weak           $__internal_1_$__cuda_sm20_div_rn_f64_full
        .type           $__internal_1_$__cuda_sm20_div_rn_f64_full,@function
        .size           $__internal_1_$__cuda_sm20_div_rn_f64_full,(.L_x_68 - $__internal_1_$__cuda_sm20_div_rn_f64_full)
$__internal_1_$__cuda_sm20_div_rn_f64_full:
[C---:B------:R-:W-:Y:S01]  /*23f0*/  FSETP.GEU.AND P0, PT, |R15|.reuse, 1.469367938527859385e-39, PT ;  /* 0x001000000f00780b */ /* 0x040fe20003f0e200 */
[----:B------:R-:W-:Y:S01]  /*2400*/  IMAD.MOV.U32 R22, RZ, RZ, 0x1 ;  /* 0x00000001ff167424 */ /* 0x000fe200078e00ff */
[----:B------:R-:W-:Y:S02]  /*2410*/  LOP3.LUT R12, R15, 0x800fffff, RZ, 0xc0, !PT ;  /* 0x800fffff0f0c7812 */ /* 0x000fe400078ec0ff */
[----:B------:R-:W-:Y:S02]  /*2420*/  LOP3.LUT R0, R17, 0x7ff00000, RZ, 0xc0, !PT ;  /* 0x7ff0000011007812 */ /* 0x000fe400078ec0ff */
[----:B------:R-:W-:Y:S01]  /*2430*/  LOP3.LUT R13, R12, 0x3ff00000, RZ, 0xfc, !PT ;  /* 0x3ff000000c0d7812 */ /* 0x000fe200078efcff */
[----:B------:R-:W-:Y:S01]  /*2440*/  IMAD.MOV.U32 R12, RZ, RZ, R14 ;  /* 0x000000ffff0c7224 */ /* 0x000fe200078e000e */
[----:B------:R-:W-:-:S05]  /*2450*/  MOV R18, R16 ;  /* 0x0000001000127202 */ /* 0x000fca0000000f00 */
[----:B------:R-:W-:-:S06]  /*2460*/  @!P0 DMUL R12, R14, 8.98846567431157953865e+307 ;  /* 0x7fe000000e0c8828 */ /* 0x000fcc0000000000 */
[----:B------:R-:W0:Y:S02]  /*2470*/  MUFU.RCP64H R23, R13 ;  /* 0x0000000d00177308 */ /* 0x000e240000001800 */
[----:B0-----:R-:W-:-:S08]  /*2480*/  DFMA R2, R22, -R12, 1 ;  /* 0x3ff000001602742b */ /* 0x001fd0000000080c */
[----:B------:R-:W-:-:S08]  /*2490*/  DFMA R2, R2, R2, R2 ;  /* 0x000000020202722b */ /* 0x000fd00000000002 */
[----:B------:R-:W-:Y:S01]  /*24a0*/  DFMA R22, R22, R2, R22 ;  /* 0x000000021616722b */ /* 0x000fe20000000016 */
[----:B------:R-:W-:Y:S01]  /*24b0*/  LOP3.LUT R3, R15, 0x7ff00000, RZ, 0xc0, !PT ;  /* 0x7ff000000f037812 */ /* 0x000fe200078ec0ff */
[----:B------:R-:W-:-:S03]  /*24c0*/  IMAD.MOV.U32 R2, RZ, RZ, 0x1ca00000 ;  /* 0x1ca00000ff027424 */ /* 0x000fc600078e00ff */
[----:B------:R-:W-:-:S03]  /*24d0*/  ISETP.GE.U32.AND P1, PT, R0, R3, PT ;  /* 0x000000030000720c */ /* 0x000fc60003f26070 */
[----:B------:R-:W-:Y:S01]  /*24e0*/  DFMA R20, R22, -R12, 1 ;  /* 0x3ff000001614742b */ /* 0x000fe2000000080c */
[----:B------:R-:W-:Y:S02]  /*24f0*/  SEL R19, R2, 0x63400000, !P1 ;  /* 0x6340000002137807 */ /* 0x000fe40004800000 */
[----:B------:R-:W-:Y:S02]  /*2500*/  FSETP.GEU.AND P1, PT, |R17|, 1.469367938527859385e-39, PT ;  /* 0x001000001100780b */ /* 0x000fe40003f2e200 */
[----:B------:R-:W-:-:S03]  /*2510*/  LOP3.LUT R19, R19, 0x800fffff, R17, 0xf8, !PT ;  /* 0x800fffff13137812 */ /* 0x000fc600078ef811 */
[----:B------:R-:W-:-:S08]  /*2520*/  DFMA R20, R22, R20, R22 ;  /* 0x000000141614722b */ /* 0x000fd00000000016 */
[----:B------:R-:W-:Y:S05]  /*2530*/  @P1 BRA `(.L_x_61) ;  /* 0x0000000000201947 */ /* 0x000fea0003800000 */
[----:B------:R-:W-:Y:S01]  /*2540*/  LOP3.LUT R23, R15, 0x7ff00000, RZ, 0xc0, !PT ;  /* 0x7ff000000f177812 */ /* 0x000fe200078ec0ff */
[----:B------:R-:W-:-:S03]  /*2550*/  IMAD.MOV.U32 R22, RZ, RZ, RZ ;  /* 0x000000ffff167224 */ /* 0x000fc600078e00ff */
[----:B------:R-:W-:-:S04]  /*2560*/  ISETP.GE.U32.AND P1, PT, R0, R23, PT ;  /* 0x000000170000720c */ /* 0x000fc80003f26070 */
[----:B------:R-:W-:-:S04]  /*2570*/  SEL R23, R2, 0x63400000, !P1 ;  /* 0x6340000002177807 */ /* 0x000fc80004800000 */
[----:B------:R-:W-:-:S04]  /*2580*/  LOP3.LUT R23, R23, 0x80000000, R17, 0xf8, !PT ;  /* 0x8000000017177812 */ /* 0x000fc800078ef811 */
[----:B------:R-:W-:-:S06]  /*2590*/  LOP3.LUT R23, R23, 0x100000, RZ, 0xfc, !PT ;  /* 0x0010000017177812 */ /* 0x000fcc00078efcff */
[----:B------:R-:W-:-:S10]  /*25a0*/  DFMA R18, R18, 2, -R22 ;  /* 0x400000001212782b */ /* 0x000fd40000000816 */
[----:B------:R-:W-:-:S07]  /*25b0*/  LOP3.LUT R0, R19, 0x7ff00000, RZ, 0xc0, !PT ;  /* 0x7ff0000013007812 */ /* 0x000fce00078ec0ff */
.L_x_61:
[----:B------:R-:W-:-:S08]  /*25c0*/  DMUL R22, R20, R18 ;  /* 0x0000001214167228 */ /* 0x000fd00000000000 */
[----:B------:R-:W-:-:S08]  /*25d0*/  DFMA R24, R22, -R12, R18 ;  /* 0x8000000c1618722b */ /* 0x000fd00000000012 */
[----:B------:R-:W-:Y:S01]  /*25e0*/  DFMA R24, R20, R24, R22 ;  /* 0x000000181418722b */ /* 0x000fe20000000016 */
[----:B------:R-:W-:Y:S01]  /*25f0*/  IMAD.MOV.U32 R21, RZ, RZ, R3 ;  /* 0x000000ffff157224 */ /* 0x000fe200078e0003 */
[----:B------:R-:W-:Y:S01]  /*2600*/  @!P0 LOP3.LUT R21, R13, 0x7ff00000, RZ, 0xc0, !PT ;  /* 0x7ff000000d158812 */ /* 0x000fe200078ec0ff */
[----:B------:R-:W-:-:S05]  /*2610*/  VIADD R3, R0, 0xffffffff ;  /* 0xffffffff00037836 */ /* 0x000fca0000000000 */
[----:B------:R-:W-:Y:S01]  /*2620*/  ISETP.GT.U32.AND P0, PT, R3, 0x7feffffe, PT ;  /* 0x7feffffe0300780c */ /* 0x000fe20003f04070 */
[----:B------:R-:W-:-:S05]  /*2630*/  VIADD R3, R21, 0xffffffff ;  /* 0xffffffff15037836 */ /* 0x000fca0000000000 */
[----:B------:R-:W-:-:S13]  /*2640*/  ISETP.GT.U32.OR P0, PT, R3, 0x7feffffe, P0 ;  /* 0x7feffffe0300780c */ /* 0x000fda0000704470 */
[----:B------:R-:W-:Y:S05]  /*2650*/  @P0 BRA `(.L_x_62) ;  /* 0x0000000000700947 */ /* 0x000fea0003800000 */
[----:B------:R-:W-:Y:S02]  /*2660*/  LOP3.LUT R16, R17, 0x7ff00000, RZ, 0xc0, !PT ;  /* 0x7ff0000011107812 */ /* 0x000fe400078ec0ff */
[----:B------:R-:W-:-:S04]  /*2670*/  LOP3.LUT R3, R15, 0x7ff00000, RZ, 0xc0, !PT ;  /* 0x7ff000000f037812 */ /* 0x000fc800078ec0ff */
[CC--:B------:R-:W-:Y:S02]  /*2680*/  VIADDMNMX R0, R16.reuse, -R3.reuse, 0xb9600000, !PT ;  /* 0xb960000010007446 */ /* 0x0c0fe40007800903 */
[----:B------:R-:W-:Y:S01]  /*2690*/  ISETP.GE.U32.AND P0, PT, R16, R3, PT ;  /* 0x000000031000720c */ /* 0x000fe20003f06070 */
[----:B------:R-:W-:Y:S01]  /*26a0*/  IMAD.MOV.U32 R16, RZ, RZ, RZ ;  /* 0x000000ffff107224 */ /* 0x000fe200078e00ff */
[----:B------:R-:W-:Y:S02]  /*26b0*/  VIMNMX R0, PT, PT, R0, 0x46a00000, PT ;  /* 0x46a0000000007848 */ /* 0x000fe40003fe0100 */
[----:B------:R-:W-:-:S05]  /*26c0*/  SEL R3, R2, 0x63400000, !P0 ;  /* 0x6340000002037807 */ /* 0x000fca0004000000 */
[----:B------:R-:W-:-:S04]  /*26d0*/  IMAD.IADD R0, R0, 0x1, -R3 ;  /* 0x0000000100007824 */ /* 0x000fc800078e0a03 */
[----:B------:R-:W-:-:S06]  /*26e0*/  VIADD R17, R0, 0x7fe00000 ;  /* 0x7fe0000000117836 */ /* 0x000fcc0000000000 */
[----:B------:R-:W-:-:S10]  /*26f0*/  DMUL R2, R24, R16 ;  /* 0x0000001018027228 */ /* 0x000fd40000000000 */
[----:B------:R-:W-:-:S13]  /*2700*/  FSETP.GTU.AND P0, PT, |R3|, 1.469367938527859385e-39, PT ;  /* 0x001000000300780b */ /* 0x000fda0003f0c200 */
[----:B------:R-:W-:Y:S05]  /*2710*/  @P0 BRA `(.L_x_63) ;  /* 0x0000000000940947 */ /* 0x000fea0003800000 */
[----:B------:R-:W-:Y:S01]  /*2720*/  DFMA R12, R24, -R12, R18 ;  /* 0x8000000c180c722b */ /* 0x000fe20000000012 */
[----:B------:R-:W-:-:S09]  /*2730*/  IMAD.MOV.U32 R16, RZ, RZ, RZ ;  /* 0x000000ffff107224 */ /* 0x000fd200078e00ff */
[C---:B------:R-:W-:Y:S02]  /*2740*/  FSETP.NEU.AND P0, PT, R13.reuse, RZ, PT ;  /* 0x000000ff0d00720b */ /* 0x040fe40003f0d000 */
[----:B------:R-:W-:-:S04]  /*2750*/  LOP3.LUT R15, R13, 0x80000000, R15, 0x48, !PT ;  /* 0x800000000d0f7812 */ /* 0x000fc800078e480f */
[----:B------:R-:W-:-:S07]  /*2760*/  LOP3.LUT R17, R15, R17, RZ, 0xfc, !PT ;  /* 0x000000110f117212 */ /* 0x000fce00078efcff */
[----:B------:R-:W-:Y:S05]  /*2770*/  @!P0 BRA `(.L_x_63) ;  /* 0x00000000007c8947 */ /* 0x000fea0003800000 */
[----:B------:R-:W-:Y:S01]  /*2780*/  IMAD.MOV R13, RZ, RZ, -R0 ;  /* 0x000000ffff0d7224 */ /* 0x000fe200078e0a00 */
[----:B------:R-:W-:Y:S01]  /*2790*/  DMUL.RP R16, R24, R16 ;  /* 0x0000001018107228 */ /* 0x000fe20000008000 */
[----:B------:R-:W-:-:S06]  /*27a0*/  IMAD.MOV.U32 R12, RZ, RZ, RZ ;  /* 0x000000ffff0c7224 */ /* 0x000fcc00078e00ff */
[----:B------:R-:W-:-:S03]  /*27b0*/  DFMA R12, R2, -R12, R24 ;  /* 0x8000000c020c722b */ /* 0x000fc60000000018 */
[----:B------:R-:W-:-:S03]  /*27c0*/  LOP3.LUT R15, R17, R15, RZ, 0x3c, !PT ;  /* 0x0000000f110f7212 */ /* 0x000fc600078e3cff */
[----:B------:R-:W-:-:S04]  /*27d0*/  IADD3 R12, PT, PT, -R0, -0x43300000, RZ ;  /* 0xbcd00000000c7810 */ /* 0x000fc80007ffe1ff */
[----:B------:R-:W-:-:S04]  /*27e0*/  FSETP.NEU.AND P0, PT, |R13|, R12, PT ;  /* 0x0000000c0d00720b */ /* 0x000fc80003f0d200 */
[----:B------:R-:W-:Y:S02]  /*27f0*/  FSEL R2, R16, R2, !P0 ;  /* 0x0000000210027208 */ /* 0x000fe40004000000 */
[----:B------:R-:W-:Y:S01]  /*2800*/  FSEL R3, R15, R3, !P0 ;  /* 0x000000030f037208 */ /* 0x000fe20004000000 */
[----:B------:R-:W-:Y:S06]  /*2810*/  BRA `(.L_x_63) ;  /* 0x0000000000547947 */ /* 0x000fec0003800000 */
.L_x_62:
        /* <DEDUP_REMOVED lines=13> */
[----:B------:R-:W-:Y:S02]  /*28f0*/  @P0 IMAD.MOV.U32 R2, RZ, RZ, RZ ;  /* 0x000000ffff020224 */ /* 0x000fe400078e00ff */
[----:B------:R-:W-:Y:S01]  /*2900*/  @P0 IMAD.MOV.U32 R3, RZ, RZ, R0 ;  /* 0x000000ffff030224 */ /* 0x000fe200078e0000 */
[----:B------:R-:W-:Y:S06]  /*2910*/  BRA `(.L_x_63) ;  /* 0x0000000000147947 */ /* 0x000fec0003800000 */
.L_x_65:
[----:B------:R-:W-:Y:S01]  /*2920*/  LOP3.LUT R3, R15, 0x80000, RZ, 0xfc, !PT ;  /* 0x000800000f037812 */ /* 0x000fe200078efcff */
[----:B------:R-:W-:Y:S01]  /*2930*/  IMAD.MOV.U32 R2, RZ, RZ, R14 ;  /* 0x000000ffff027224 */ /* 0x000fe200078e000e */
[----:B------:R-:W-:Y:S06]  /*2940*/  BRA `(.L_x_63) ;  /* 0x0000000000087947 */ /* 0x000fec0003800000 */
.L_x_64:
[----:B------:R-:W-:Y:S01]  /*2950*/  LOP3.LUT R3, R17, 0x80000, RZ, 0xfc, !PT ;  /* 0x0008000011037812 */ /* 0x000fe200078efcff */
[----:B------:R-:W-:-:S07]  /*2960*/  IMAD.MOV.U32 R2, RZ, RZ, R16 ;  /* 0x000000ffff027224 */ /* 0x000fce00078e0010 */
.L_x_63:
[----:B------:R-:W-:-:S04]  /*2970*/  IMAD.MOV.U32 R29, RZ, RZ, 0x0 ;  /* 0x00000000ff1d7424 */ /* 0x000fc800078e00ff */
[----:B------:R-:W-:Y:S05]  /*2980*/  RET.REL.NODEC R28 `(mfi_batch_f32) ;  /* 0xffffffd41c9c7950 */ /* 0x000fea0003c3ffff */
.L_x_66:
        /* <DEDUP_REMOVED lines=15> */
.L_x_68:


//--------------------- .nv.shared.mfi_many_series_one_param_f32 --------------------------
	.section	.nv.shared.mfi_many_series_one_param_f32,"aw",@nobits
	.sectionflags	@""
	.align	16
	.zero		1024


//--------------------- .nv.shared.reserved.0     --------------------------
	.section	.nv.shared.reserved.0,"aw",@nobits
	.weak		__nv_reservedSMEM_offset_0_alias
	.size		__nv_reservedSMEM_offset_0_alias, 0, 64
	.other		__nv_reservedSMEM_offset_0_alias,@"STO_CUDA_RESERVED_SHARED STV_DEFAULT"
__nv_reservedSMEM_offset_0_alias:
	.zero		0
	.zero		64


//--------------------- .nv.shared.mfi_batch_f32  --------------------------
	.section	.nv.shared.mfi_batch_f32,"aw",@nobits
	.sectionflags	@""
	.align	16
	.zero		1024


//--------------------- .nv.constant0.mfi_many_series_one_param_f32 --------------------------
	.section	.nv.constant0.mfi_many_series_one_param_f32,"a",@progbits
	.sectionflags	@""
	.align	4
.nv.constant0.mfi_many_series_one_param_f32:
	.zero		944


//--------------------- .nv.constant0.mfi_batch_f32 --------------------------
	.section	.nv.constant0.mfi_batch_f32,"a",@progbits
	.sectionflags	@""
	.align	4
.nv.constant0.mfi_batch_f32:
	.zero		944


//--------------------- SYMBOLS --------------------------

	.type		.nv.reservedSmem.offset0,@object
	.size		.nv.reservedSmem.offset0,0x4
	.type		.nv.reservedSmem.cap,@object
	.size		.nv.reservedSmem.cap,0x4
